//
// Generated by NVIDIA NVVM Compiler
//
// Compiler Build ID: CL-36424714
// Cuda compilation tools, release 13.0, V13.0.88
// Based on NVVM 20.0.0
//

.version 9.0
.target sm_100
.address_size 64

	// .globl	_Z19game_of_life_kernelPKmPmii

.visible .entry _Z19game_of_life_kernelPKmPmii(
	.param .u64 .ptr .align 1 _Z19game_of_life_kernelPKmPmii_param_0,
	.param .u64 .ptr .align 1 _Z19game_of_life_kernelPKmPmii_param_1,
	.param .u32 _Z19game_of_life_kernelPKmPmii_param_2,
	.param .u32 _Z19game_of_life_kernelPKmPmii_param_3
)
{
	.reg .pred 	%p<593>;
	.reg .b32 	%r<1899>;
	.reg .b64 	%rd<775>;

	ld.param.u64 	%rd210, [_Z19game_of_life_kernelPKmPmii_param_0];
	ld.param.u64 	%rd209, [_Z19game_of_life_kernelPKmPmii_param_1];
	ld.param.u32 	%r522, [_Z19game_of_life_kernelPKmPmii_param_2];
	ld.param.u32 	%r523, [_Z19game_of_life_kernelPKmPmii_param_3];
	cvta.to.global.u64 	%rd1, %rd210;
	mov.u32 	%r524, %ctaid.x;
	mov.u32 	%r525, %ntid.x;
	mov.u32 	%r526, %tid.x;
	mad.lo.s32 	%r1, %r524, %r525, %r526;
	mul.lo.s32 	%r527, %r523, %r522;
	setp.ge.s32 	%p1, %r1, %r527;
	@%p1 bra 	$L__BB0_528;
	div.s32 	%r2, %r1, %r523;
	mul.lo.s32 	%r4, %r2, %r523;
	sub.s32 	%r3, %r1, %r4;
	mul.wide.s32 	%rd211, %r1, 8;
	add.s64 	%rd2, %rd1, %rd211;
	ld.global.nc.u64 	%rd3, [%rd2];
	setp.lt.s32 	%p2, %r3, 1;
	mov.b32 	%r1769, 0;
	@%p2 bra 	$L__BB0_3;
	ld.global.nc.u32 	%r529, [%rd2+-8];
	and.b32  	%r1769, %r529, 1;
$L__BB0_3:
	add.s32 	%r8, %r523, -1;
	setp.ge.s32 	%p3, %r3, %r8;
	mov.b32 	%r1770, 0;
	@%p3 bra 	$L__BB0_5;
	ld.global.nc.u64 	%rd212, [%rd2+8];
	shr.u64 	%rd213, %rd212, 63;
	cvt.u32.u64 	%r1770, %rd213;
$L__BB0_5:
	setp.lt.s32 	%p4, %r2, 1;
	mov.b64 	%rd705, 0;
	@%p4 bra 	$L__BB0_7;
	sub.s32 	%r531, %r4, %r523;
	add.s32 	%r532, %r531, %r3;
	mul.wide.s32 	%rd215, %r532, 8;
	add.s64 	%rd216, %rd1, %rd215;
	ld.global.nc.u64 	%rd705, [%rd216];
$L__BB0_7:
	add.s32 	%r11, %r522, -1;
	setp.ge.s32 	%p5, %r2, %r11;
	mov.b64 	%rd706, 0;
	@%p5 bra 	$L__BB0_9;
	mul.wide.s32 	%rd218, %r523, 8;
	add.s64 	%rd219, %rd2, %rd218;
	ld.global.nc.u64 	%rd706, [%rd219];
$L__BB0_9:
	sub.s32 	%r533, %r4, %r523;
	cvt.s64.s32 	%rd221, %r533;
	cvt.s64.s32 	%rd8, %r3;
	add.s64 	%rd222, %rd8, %rd221;
	shl.b64 	%rd223, %rd222, 3;
	add.s64 	%rd9, %rd1, %rd223;
	mov.b64 	%rd707, 0;
	min.s32 	%r534, %r2, %r3;
	setp.lt.s32 	%p6, %r534, 1;
	@%p6 bra 	$L__BB0_11;
	ld.global.nc.u64 	%rd707, [%rd9+-8];
$L__BB0_11:
	setp.lt.s32 	%p7, %r2, 1;
	setp.ge.s32 	%p8, %r3, %r8;
	mov.b64 	%rd708, 0;
	or.pred  	%p9, %p7, %p8;
	@%p9 bra 	$L__BB0_13;
	ld.global.nc.u64 	%rd708, [%rd9+8];
$L__BB0_13:
	setp.ge.s32 	%p10, %r2, %r11;
	setp.lt.s32 	%p11, %r3, 1;
	add.s32 	%r535, %r4, %r523;
	cvt.s64.s32 	%rd226, %r535;
	add.s64 	%rd227, %rd8, %rd226;
	shl.b64 	%rd228, %rd227, 3;
	add.s64 	%rd14, %rd1, %rd228;
	mov.b64 	%rd709, 0;
	or.pred  	%p12, %p10, %p11;
	@%p12 bra 	$L__BB0_15;
	ld.global.nc.u64 	%rd709, [%rd14+-8];
$L__BB0_15:
	setp.ge.s32 	%p13, %r2, %r11;
	setp.ge.s32 	%p14, %r3, %r8;
	mov.b64 	%rd710, 0;
	or.pred  	%p15, %p13, %p14;
	@%p15 bra 	$L__BB0_17;
	ld.global.nc.u64 	%rd710, [%rd14+8];
$L__BB0_17:
	setp.lt.s32 	%p16, %r2, 1;
	cvt.u32.u64 	%r12, %rd709;
	shr.u64 	%rd230, %rd3, 62;
	cvt.u32.u64 	%r536, %rd230;
	and.b32  	%r13, %r536, 1;
	add.s32 	%r1772, %r13, %r1769;
	@%p16 bra 	$L__BB0_20;
	setp.ge.s32 	%p17, %r3, %r8;
	setp.gt.s32 	%p18, %r3, 0;
	cvt.u32.u64 	%r537, %rd707;
	and.b32  	%r538, %r537, 1;
	selp.b32 	%r539, %r538, 0, %p18;
	add.s32 	%r540, %r1772, %r539;
	shr.u64 	%rd231, %rd705, 63;
	cvt.u32.u64 	%r541, %rd231;
	add.s32 	%r1772, %r540, %r541;
	@%p17 bra 	$L__BB0_20;
	shr.u64 	%rd232, %rd708, 62;
	cvt.u32.u64 	%r542, %rd232;
	and.b32  	%r543, %r542, 1;
	add.s32 	%r1772, %r1772, %r543;
$L__BB0_20:
	setp.ge.s32 	%p19, %r2, %r11;
	@%p19 bra 	$L__BB0_23;
	setp.ge.s32 	%p20, %r3, %r8;
	setp.gt.s32 	%p21, %r3, 0;
	and.b32  	%r544, %r12, 1;
	selp.b32 	%r545, %r544, 0, %p21;
	add.s32 	%r546, %r1772, %r545;
	shr.u64 	%rd233, %rd706, 63;
	cvt.u32.u64 	%r547, %rd233;
	add.s32 	%r1772, %r546, %r547;
	@%p20 bra 	$L__BB0_23;
	shr.u64 	%rd234, %rd710, 62;
	cvt.u32.u64 	%r548, %rd234;
	and.b32  	%r549, %r548, 1;
	add.s32 	%r1772, %r1772, %r549;
$L__BB0_23:
	setp.eq.s32 	%p22, %r1772, 3;
	mov.b64 	%rd711, -9223372036854775808;
	@%p22 bra 	$L__BB0_25;
	shr.u64 	%rd236, %rd3, 63;
	and.b64  	%rd237, %rd236, 1;
	setp.eq.b64 	%p23, %rd237, 1;
	setp.eq.s32 	%p24, %r1772, 2;
	selp.b64 	%rd238, -9223372036854775808, 0, %p24;
	selp.b64 	%rd711, %rd238, 0, %p23;
$L__BB0_25:
	setp.lt.s32 	%p25, %r2, 1;
	shr.u64 	%rd239, %rd3, 63;
	cvt.u32.u64 	%r550, %rd239;
	shr.u64 	%rd240, %rd3, 61;
	cvt.u32.u64 	%r551, %rd240;
	and.b32  	%r21, %r551, 1;
	add.s32 	%r1774, %r21, %r550;
	@%p25 bra 	$L__BB0_28;
	setp.ge.s32 	%p26, %r3, %r8;
	setp.gt.s32 	%p27, %r3, 0;
	shr.u64 	%rd241, %rd707, 63;
	cvt.u32.u64 	%r552, %rd241;
	selp.b32 	%r553, %r552, 0, %p27;
	add.s32 	%r554, %r1774, %r553;
	shr.u64 	%rd242, %rd705, 62;
	cvt.u32.u64 	%r555, %rd242;
	and.b32  	%r556, %r555, 1;
	add.s32 	%r1774, %r554, %r556;
	@%p26 bra 	$L__BB0_28;
	shr.u64 	%rd243, %rd708, 61;
	cvt.u32.u64 	%r557, %rd243;
	and.b32  	%r558, %r557, 1;
	add.s32 	%r1774, %r1774, %r558;
$L__BB0_28:
	@%p19 bra 	$L__BB0_31;
	setp.ge.s32 	%p29, %r3, %r8;
	setp.gt.s32 	%p30, %r3, 0;
	shr.u64 	%rd244, %rd709, 63;
	cvt.u32.u64 	%r559, %rd244;
	selp.b32 	%r560, %r559, 0, %p30;
	add.s32 	%r561, %r1774, %r560;
	shr.u64 	%rd245, %rd706, 62;
	cvt.u32.u64 	%r562, %rd245;
	and.b32  	%r563, %r562, 1;
	add.s32 	%r1774, %r561, %r563;
	@%p29 bra 	$L__BB0_31;
	shr.u64 	%rd246, %rd710, 61;
	cvt.u32.u64 	%r564, %rd246;
	and.b32  	%r565, %r564, 1;
	add.s32 	%r1774, %r1774, %r565;
$L__BB0_31:
	setp.eq.s32 	%p31, %r1774, 3;
	mov.b64 	%rd712, 4611686018427387904;
	@%p31 bra 	$L__BB0_33;
	shr.u64 	%rd248, %rd3, 62;
	and.b64  	%rd249, %rd248, 1;
	setp.eq.b64 	%p32, %rd249, 1;
	setp.eq.s32 	%p33, %r1774, 2;
	selp.b64 	%rd250, 4611686018427387904, 0, %p33;
	selp.b64 	%rd712, %rd250, 0, %p32;
$L__BB0_33:
	or.b64  	%rd23, %rd712, %rd711;
	shr.u64 	%rd251, %rd3, 60;
	cvt.u32.u64 	%r566, %rd251;
	and.b32  	%r29, %r566, 1;
	add.s32 	%r1776, %r29, %r13;
	@%p25 bra 	$L__BB0_36;
	setp.ge.s32 	%p35, %r3, %r8;
	setp.gt.s32 	%p36, %r3, 0;
	shr.u64 	%rd252, %rd707, 62;
	cvt.u32.u64 	%r567, %rd252;
	and.b32  	%r568, %r567, 1;
	selp.b32 	%r569, %r568, 0, %p36;
	add.s32 	%r570, %r1776, %r569;
	shr.u64 	%rd253, %rd705, 61;
	cvt.u32.u64 	%r571, %rd253;
	and.b32  	%r572, %r571, 1;
	add.s32 	%r1776, %r570, %r572;
	@%p35 bra 	$L__BB0_36;
	shr.u64 	%rd254, %rd708, 60;
	cvt.u32.u64 	%r573, %rd254;
	and.b32  	%r574, %r573, 1;
	add.s32 	%r1776, %r1776, %r574;
$L__BB0_36:
	@%p19 bra 	$L__BB0_39;
	setp.ge.s32 	%p38, %r3, %r8;
	setp.gt.s32 	%p39, %r3, 0;
	shr.u64 	%rd255, %rd709, 62;
	cvt.u32.u64 	%r575, %rd255;
	and.b32  	%r576, %r575, 1;
	selp.b32 	%r577, %r576, 0, %p39;
	add.s32 	%r578, %r1776, %r577;
	shr.u64 	%rd256, %rd706, 61;
	cvt.u32.u64 	%r579, %rd256;
	and.b32  	%r580, %r579, 1;
	add.s32 	%r1776, %r578, %r580;
	@%p38 bra 	$L__BB0_39;
	shr.u64 	%rd257, %rd710, 60;
	cvt.u32.u64 	%r581, %rd257;
	and.b32  	%r582, %r581, 1;
	add.s32 	%r1776, %r1776, %r582;
$L__BB0_39:
	setp.eq.s32 	%p40, %r1776, 3;
	mov.b64 	%rd713, 2305843009213693952;
	@%p40 bra 	$L__BB0_41;
	shr.u64 	%rd259, %rd3, 61;
	and.b64  	%rd260, %rd259, 1;
	setp.eq.b64 	%p41, %rd260, 1;
	setp.eq.s32 	%p42, %r1776, 2;
	selp.b64 	%rd261, 2305843009213693952, 0, %p42;
	selp.b64 	%rd713, %rd261, 0, %p41;
$L__BB0_41:
	or.b64  	%rd26, %rd713, %rd23;
	shr.u64 	%rd262, %rd3, 59;
	cvt.u32.u64 	%r583, %rd262;
	and.b32  	%r37, %r583, 1;
	add.s32 	%r1778, %r37, %r21;
	@%p25 bra 	$L__BB0_44;
	setp.ge.s32 	%p44, %r3, %r8;
	setp.gt.s32 	%p45, %r3, 0;
	shr.u64 	%rd263, %rd707, 61;
	cvt.u32.u64 	%r584, %rd263;
	and.b32  	%r585, %r584, 1;
	selp.b32 	%r586, %r585, 0, %p45;
	add.s32 	%r587, %r1778, %r586;
	shr.u64 	%rd264, %rd705, 60;
	cvt.u32.u64 	%r588, %rd264;
	and.b32  	%r589, %r588, 1;
	add.s32 	%r1778, %r587, %r589;
	@%p44 bra 	$L__BB0_44;
	shr.u64 	%rd265, %rd708, 59;
	cvt.u32.u64 	%r590, %rd265;
	and.b32  	%r591, %r590, 1;
	add.s32 	%r1778, %r1778, %r591;
$L__BB0_44:
	@%p19 bra 	$L__BB0_47;
	setp.ge.s32 	%p47, %r3, %r8;
	setp.gt.s32 	%p48, %r3, 0;
	shr.u64 	%rd266, %rd709, 61;
	cvt.u32.u64 	%r592, %rd266;
	and.b32  	%r593, %r592, 1;
	selp.b32 	%r594, %r593, 0, %p48;
	add.s32 	%r595, %r1778, %r594;
	shr.u64 	%rd267, %rd706, 60;
	cvt.u32.u64 	%r596, %rd267;
	and.b32  	%r597, %r596, 1;
	add.s32 	%r1778, %r595, %r597;
	@%p47 bra 	$L__BB0_47;
	shr.u64 	%rd268, %rd710, 59;
	cvt.u32.u64 	%r598, %rd268;
	and.b32  	%r599, %r598, 1;
	add.s32 	%r1778, %r1778, %r599;
$L__BB0_47:
	setp.eq.s32 	%p49, %r1778, 3;
	mov.b64 	%rd714, 1152921504606846976;
	@%p49 bra 	$L__BB0_49;
	shr.u64 	%rd270, %rd3, 60;
	and.b64  	%rd271, %rd270, 1;
	setp.eq.b64 	%p50, %rd271, 1;
	setp.eq.s32 	%p51, %r1778, 2;
	selp.b64 	%rd272, 1152921504606846976, 0, %p51;
	selp.b64 	%rd714, %rd272, 0, %p50;
$L__BB0_49:
	or.b64  	%rd29, %rd714, %rd26;
	shr.u64 	%rd273, %rd3, 58;
	cvt.u32.u64 	%r600, %rd273;
	and.b32  	%r45, %r600, 1;
	add.s32 	%r1780, %r45, %r29;
	@%p25 bra 	$L__BB0_52;
	setp.ge.s32 	%p53, %r3, %r8;
	setp.gt.s32 	%p54, %r3, 0;
	shr.u64 	%rd274, %rd707, 60;
	cvt.u32.u64 	%r601, %rd274;
	and.b32  	%r602, %r601, 1;
	selp.b32 	%r603, %r602, 0, %p54;
	add.s32 	%r604, %r1780, %r603;
	shr.u64 	%rd275, %rd705, 59;
	cvt.u32.u64 	%r605, %rd275;
	and.b32  	%r606, %r605, 1;
	add.s32 	%r1780, %r604, %r606;
	@%p53 bra 	$L__BB0_52;
	shr.u64 	%rd276, %rd708, 58;
	cvt.u32.u64 	%r607, %rd276;
	and.b32  	%r608, %r607, 1;
	add.s32 	%r1780, %r1780, %r608;
$L__BB0_52:
	@%p19 bra 	$L__BB0_55;
	setp.ge.s32 	%p56, %r3, %r8;
	setp.gt.s32 	%p57, %r3, 0;
	shr.u64 	%rd277, %rd709, 60;
	cvt.u32.u64 	%r609, %rd277;
	and.b32  	%r610, %r609, 1;
	selp.b32 	%r611, %r610, 0, %p57;
	add.s32 	%r612, %r1780, %r611;
	shr.u64 	%rd278, %rd706, 59;
	cvt.u32.u64 	%r613, %rd278;
	and.b32  	%r614, %r613, 1;
	add.s32 	%r1780, %r612, %r614;
	@%p56 bra 	$L__BB0_55;
	shr.u64 	%rd279, %rd710, 58;
	cvt.u32.u64 	%r615, %rd279;
	and.b32  	%r616, %r615, 1;
	add.s32 	%r1780, %r1780, %r616;
$L__BB0_55:
	setp.eq.s32 	%p58, %r1780, 3;
	mov.b64 	%rd715, 576460752303423488;
	@%p58 bra 	$L__BB0_57;
	shr.u64 	%rd281, %rd3, 59;
	and.b64  	%rd282, %rd281, 1;
	setp.eq.b64 	%p59, %rd282, 1;
	setp.eq.s32 	%p60, %r1780, 2;
	selp.b64 	%rd283, 576460752303423488, 0, %p60;
	selp.b64 	%rd715, %rd283, 0, %p59;
$L__BB0_57:
	or.b64  	%rd32, %rd715, %rd29;
	shr.u64 	%rd284, %rd3, 57;
	cvt.u32.u64 	%r617, %rd284;
	and.b32  	%r53, %r617, 1;
	add.s32 	%r1782, %r53, %r37;
	@%p25 bra 	$L__BB0_60;
	setp.ge.s32 	%p62, %r3, %r8;
	setp.gt.s32 	%p63, %r3, 0;
	shr.u64 	%rd285, %rd707, 59;
	cvt.u32.u64 	%r618, %rd285;
	and.b32  	%r619, %r618, 1;
	selp.b32 	%r620, %r619, 0, %p63;
	add.s32 	%r621, %r1782, %r620;
	shr.u64 	%rd286, %rd705, 58;
	cvt.u32.u64 	%r622, %rd286;
	and.b32  	%r623, %r622, 1;
	add.s32 	%r1782, %r621, %r623;
	@%p62 bra 	$L__BB0_60;
	shr.u64 	%rd287, %rd708, 57;
	cvt.u32.u64 	%r624, %rd287;
	and.b32  	%r625, %r624, 1;
	add.s32 	%r1782, %r1782, %r625;
$L__BB0_60:
	@%p19 bra 	$L__BB0_63;
	setp.ge.s32 	%p65, %r3, %r8;
	setp.gt.s32 	%p66, %r3, 0;
	shr.u64 	%rd288, %rd709, 59;
	cvt.u32.u64 	%r626, %rd288;
	and.b32  	%r627, %r626, 1;
	selp.b32 	%r628, %r627, 0, %p66;
	add.s32 	%r629, %r1782, %r628;
	shr.u64 	%rd289, %rd706, 58;
	cvt.u32.u64 	%r630, %rd289;
	and.b32  	%r631, %r630, 1;
	add.s32 	%r1782, %r629, %r631;
	@%p65 bra 	$L__BB0_63;
	shr.u64 	%rd290, %rd710, 57;
	cvt.u32.u64 	%r632, %rd290;
	and.b32  	%r633, %r632, 1;
	add.s32 	%r1782, %r1782, %r633;
$L__BB0_63:
	setp.eq.s32 	%p67, %r1782, 3;
	mov.b64 	%rd716, 288230376151711744;
	@%p67 bra 	$L__BB0_65;
	shr.u64 	%rd292, %rd3, 58;
	and.b64  	%rd293, %rd292, 1;
	setp.eq.b64 	%p68, %rd293, 1;
	setp.eq.s32 	%p69, %r1782, 2;
	selp.b64 	%rd294, 288230376151711744, 0, %p69;
	selp.b64 	%rd716, %rd294, 0, %p68;
$L__BB0_65:
	or.b64  	%rd35, %rd716, %rd32;
	shr.u64 	%rd295, %rd3, 56;
	cvt.u32.u64 	%r634, %rd295;
	and.b32  	%r61, %r634, 1;
	add.s32 	%r1784, %r61, %r45;
	@%p25 bra 	$L__BB0_68;
	setp.ge.s32 	%p71, %r3, %r8;
	setp.gt.s32 	%p72, %r3, 0;
	shr.u64 	%rd296, %rd707, 58;
	cvt.u32.u64 	%r635, %rd296;
	and.b32  	%r636, %r635, 1;
	selp.b32 	%r637, %r636, 0, %p72;
	add.s32 	%r638, %r1784, %r637;
	shr.u64 	%rd297, %rd705, 57;
	cvt.u32.u64 	%r639, %rd297;
	and.b32  	%r640, %r639, 1;
	add.s32 	%r1784, %r638, %r640;
	@%p71 bra 	$L__BB0_68;
	shr.u64 	%rd298, %rd708, 56;
	cvt.u32.u64 	%r641, %rd298;
	and.b32  	%r642, %r641, 1;
	add.s32 	%r1784, %r1784, %r642;
$L__BB0_68:
	@%p19 bra 	$L__BB0_71;
	setp.ge.s32 	%p74, %r3, %r8;
	setp.gt.s32 	%p75, %r3, 0;
	shr.u64 	%rd299, %rd709, 58;
	cvt.u32.u64 	%r643, %rd299;
	and.b32  	%r644, %r643, 1;
	selp.b32 	%r645, %r644, 0, %p75;
	add.s32 	%r646, %r1784, %r645;
	shr.u64 	%rd300, %rd706, 57;
	cvt.u32.u64 	%r647, %rd300;
	and.b32  	%r648, %r647, 1;
	add.s32 	%r1784, %r646, %r648;
	@%p74 bra 	$L__BB0_71;
	shr.u64 	%rd301, %rd710, 56;
	cvt.u32.u64 	%r649, %rd301;
	and.b32  	%r650, %r649, 1;
	add.s32 	%r1784, %r1784, %r650;
$L__BB0_71:
	setp.eq.s32 	%p76, %r1784, 3;
	mov.b64 	%rd717, 144115188075855872;
	@%p76 bra 	$L__BB0_73;
	shr.u64 	%rd303, %rd3, 57;
	and.b64  	%rd304, %rd303, 1;
	setp.eq.b64 	%p77, %rd304, 1;
	setp.eq.s32 	%p78, %r1784, 2;
	selp.b64 	%rd305, 144115188075855872, 0, %p78;
	selp.b64 	%rd717, %rd305, 0, %p77;
$L__BB0_73:
	or.b64  	%rd38, %rd717, %rd35;
	shr.u64 	%rd306, %rd3, 55;
	cvt.u32.u64 	%r651, %rd306;
	and.b32  	%r69, %r651, 1;
	add.s32 	%r1786, %r69, %r53;
	@%p25 bra 	$L__BB0_76;
	setp.ge.s32 	%p80, %r3, %r8;
	setp.gt.s32 	%p81, %r3, 0;
	shr.u64 	%rd307, %rd707, 57;
	cvt.u32.u64 	%r652, %rd307;
	and.b32  	%r653, %r652, 1;
	selp.b32 	%r654, %r653, 0, %p81;
	add.s32 	%r655, %r1786, %r654;
	shr.u64 	%rd308, %rd705, 56;
	cvt.u32.u64 	%r656, %rd308;
	and.b32  	%r657, %r656, 1;
	add.s32 	%r1786, %r655, %r657;
	@%p80 bra 	$L__BB0_76;
	shr.u64 	%rd309, %rd708, 55;
	cvt.u32.u64 	%r658, %rd309;
	and.b32  	%r659, %r658, 1;
	add.s32 	%r1786, %r1786, %r659;
$L__BB0_76:
	@%p19 bra 	$L__BB0_79;
	setp.ge.s32 	%p83, %r3, %r8;
	setp.gt.s32 	%p84, %r3, 0;
	shr.u64 	%rd310, %rd709, 57;
	cvt.u32.u64 	%r660, %rd310;
	and.b32  	%r661, %r660, 1;
	selp.b32 	%r662, %r661, 0, %p84;
	add.s32 	%r663, %r1786, %r662;
	shr.u64 	%rd311, %rd706, 56;
	cvt.u32.u64 	%r664, %rd311;
	and.b32  	%r665, %r664, 1;
	add.s32 	%r1786, %r663, %r665;
	@%p83 bra 	$L__BB0_79;
	shr.u64 	%rd312, %rd710, 55;
	cvt.u32.u64 	%r666, %rd312;
	and.b32  	%r667, %r666, 1;
	add.s32 	%r1786, %r1786, %r667;
$L__BB0_79:
	setp.eq.s32 	%p85, %r1786, 3;
	mov.b64 	%rd718, 72057594037927936;
	@%p85 bra 	$L__BB0_81;
	shr.u64 	%rd314, %rd3, 56;
	and.b64  	%rd315, %rd314, 1;
	setp.eq.b64 	%p86, %rd315, 1;
	setp.eq.s32 	%p87, %r1786, 2;
	selp.b64 	%rd316, 72057594037927936, 0, %p87;
	selp.b64 	%rd718, %rd316, 0, %p86;
$L__BB0_81:
	or.b64  	%rd41, %rd718, %rd38;
	shr.u64 	%rd317, %rd3, 54;
	cvt.u32.u64 	%r668, %rd317;
	and.b32  	%r77, %r668, 1;
	add.s32 	%r1788, %r77, %r61;
	@%p25 bra 	$L__BB0_84;
	setp.ge.s32 	%p89, %r3, %r8;
	setp.gt.s32 	%p90, %r3, 0;
	shr.u64 	%rd318, %rd707, 56;
	cvt.u32.u64 	%r669, %rd318;
	and.b32  	%r670, %r669, 1;
	selp.b32 	%r671, %r670, 0, %p90;
	add.s32 	%r672, %r1788, %r671;
	shr.u64 	%rd319, %rd705, 55;
	cvt.u32.u64 	%r673, %rd319;
	and.b32  	%r674, %r673, 1;
	add.s32 	%r1788, %r672, %r674;
	@%p89 bra 	$L__BB0_84;
	shr.u64 	%rd320, %rd708, 54;
	cvt.u32.u64 	%r675, %rd320;
	and.b32  	%r676, %r675, 1;
	add.s32 	%r1788, %r1788, %r676;
$L__BB0_84:
	@%p19 bra 	$L__BB0_87;
	setp.ge.s32 	%p92, %r3, %r8;
	setp.gt.s32 	%p93, %r3, 0;
	shr.u64 	%rd321, %rd709, 56;
	cvt.u32.u64 	%r677, %rd321;
	and.b32  	%r678, %r677, 1;
	selp.b32 	%r679, %r678, 0, %p93;
	add.s32 	%r680, %r1788, %r679;
	shr.u64 	%rd322, %rd706, 55;
	cvt.u32.u64 	%r681, %rd322;
	and.b32  	%r682, %r681, 1;
	add.s32 	%r1788, %r680, %r682;
	@%p92 bra 	$L__BB0_87;
	shr.u64 	%rd323, %rd710, 54;
	cvt.u32.u64 	%r683, %rd323;
	and.b32  	%r684, %r683, 1;
	add.s32 	%r1788, %r1788, %r684;
$L__BB0_87:
	setp.eq.s32 	%p94, %r1788, 3;
	mov.b64 	%rd719, 36028797018963968;
	@%p94 bra 	$L__BB0_89;
	shr.u64 	%rd325, %rd3, 55;
	and.b64  	%rd326, %rd325, 1;
	setp.eq.b64 	%p95, %rd326, 1;
	setp.eq.s32 	%p96, %r1788, 2;
	selp.b64 	%rd327, 36028797018963968, 0, %p96;
	selp.b64 	%rd719, %rd327, 0, %p95;
$L__BB0_89:
	or.b64  	%rd44, %rd719, %rd41;
	shr.u64 	%rd328, %rd3, 53;
	cvt.u32.u64 	%r685, %rd328;
	and.b32  	%r85, %r685, 1;
	add.s32 	%r1790, %r85, %r69;
	@%p25 bra 	$L__BB0_92;
	setp.ge.s32 	%p98, %r3, %r8;
	setp.gt.s32 	%p99, %r3, 0;
	shr.u64 	%rd329, %rd707, 55;
	cvt.u32.u64 	%r686, %rd329;
	and.b32  	%r687, %r686, 1;
	selp.b32 	%r688, %r687, 0, %p99;
	add.s32 	%r689, %r1790, %r688;
	shr.u64 	%rd330, %rd705, 54;
	cvt.u32.u64 	%r690, %rd330;
	and.b32  	%r691, %r690, 1;
	add.s32 	%r1790, %r689, %r691;
	@%p98 bra 	$L__BB0_92;
	shr.u64 	%rd331, %rd708, 53;
	cvt.u32.u64 	%r692, %rd331;
	and.b32  	%r693, %r692, 1;
	add.s32 	%r1790, %r1790, %r693;
$L__BB0_92:
	@%p19 bra 	$L__BB0_95;
	setp.ge.s32 	%p101, %r3, %r8;
	setp.gt.s32 	%p102, %r3, 0;
	shr.u64 	%rd332, %rd709, 55;
	cvt.u32.u64 	%r694, %rd332;
	and.b32  	%r695, %r694, 1;
	selp.b32 	%r696, %r695, 0, %p102;
	add.s32 	%r697, %r1790, %r696;
	shr.u64 	%rd333, %rd706, 54;
	cvt.u32.u64 	%r698, %rd333;
	and.b32  	%r699, %r698, 1;
	add.s32 	%r1790, %r697, %r699;
	@%p101 bra 	$L__BB0_95;
	shr.u64 	%rd334, %rd710, 53;
	cvt.u32.u64 	%r700, %rd334;
	and.b32  	%r701, %r700, 1;
	add.s32 	%r1790, %r1790, %r701;
$L__BB0_95:
	setp.eq.s32 	%p103, %r1790, 3;
	mov.b64 	%rd720, 18014398509481984;
	@%p103 bra 	$L__BB0_97;
	shr.u64 	%rd336, %rd3, 54;
	and.b64  	%rd337, %rd336, 1;
	setp.eq.b64 	%p104, %rd337, 1;
	setp.eq.s32 	%p105, %r1790, 2;
	selp.b64 	%rd338, 18014398509481984, 0, %p105;
	selp.b64 	%rd720, %rd338, 0, %p104;
$L__BB0_97:
	or.b64  	%rd47, %rd720, %rd44;
	shr.u64 	%rd339, %rd3, 52;
	cvt.u32.u64 	%r702, %rd339;
	and.b32  	%r93, %r702, 1;
	add.s32 	%r1792, %r93, %r77;
	@%p25 bra 	$L__BB0_100;
	setp.ge.s32 	%p107, %r3, %r8;
	setp.gt.s32 	%p108, %r3, 0;
	shr.u64 	%rd340, %rd707, 54;
	cvt.u32.u64 	%r703, %rd340;
	and.b32  	%r704, %r703, 1;
	selp.b32 	%r705, %r704, 0, %p108;
	add.s32 	%r706, %r1792, %r705;
	shr.u64 	%rd341, %rd705, 53;
	cvt.u32.u64 	%r707, %rd341;
	and.b32  	%r708, %r707, 1;
	add.s32 	%r1792, %r706, %r708;
	@%p107 bra 	$L__BB0_100;
	shr.u64 	%rd342, %rd708, 52;
	cvt.u32.u64 	%r709, %rd342;
	and.b32  	%r710, %r709, 1;
	add.s32 	%r1792, %r1792, %r710;
$L__BB0_100:
	@%p19 bra 	$L__BB0_103;
	setp.ge.s32 	%p110, %r3, %r8;
	setp.gt.s32 	%p111, %r3, 0;
	shr.u64 	%rd343, %rd709, 54;
	cvt.u32.u64 	%r711, %rd343;
	and.b32  	%r712, %r711, 1;
	selp.b32 	%r713, %r712, 0, %p111;
	add.s32 	%r714, %r1792, %r713;
	shr.u64 	%rd344, %rd706, 53;
	cvt.u32.u64 	%r715, %rd344;
	and.b32  	%r716, %r715, 1;
	add.s32 	%r1792, %r714, %r716;
	@%p110 bra 	$L__BB0_103;
	shr.u64 	%rd345, %rd710, 52;
	cvt.u32.u64 	%r717, %rd345;
	and.b32  	%r718, %r717, 1;
	add.s32 	%r1792, %r1792, %r718;
$L__BB0_103:
	setp.eq.s32 	%p112, %r1792, 3;
	mov.b64 	%rd721, 9007199254740992;
	@%p112 bra 	$L__BB0_105;
	shr.u64 	%rd347, %rd3, 53;
	and.b64  	%rd348, %rd347, 1;
	setp.eq.b64 	%p113, %rd348, 1;
	setp.eq.s32 	%p114, %r1792, 2;
	selp.b64 	%rd349, 9007199254740992, 0, %p114;
	selp.b64 	%rd721, %rd349, 0, %p113;
$L__BB0_105:
	or.b64  	%rd50, %rd721, %rd47;
	shr.u64 	%rd350, %rd3, 51;
	cvt.u32.u64 	%r719, %rd350;
	and.b32  	%r101, %r719, 1;
	add.s32 	%r1794, %r101, %r85;
	@%p25 bra 	$L__BB0_108;
	setp.ge.s32 	%p116, %r3, %r8;
	setp.gt.s32 	%p117, %r3, 0;
	shr.u64 	%rd351, %rd707, 53;
	cvt.u32.u64 	%r720, %rd351;
	and.b32  	%r721, %r720, 1;
	selp.b32 	%r722, %r721, 0, %p117;
	add.s32 	%r723, %r1794, %r722;
	shr.u64 	%rd352, %rd705, 52;
	cvt.u32.u64 	%r724, %rd352;
	and.b32  	%r725, %r724, 1;
	add.s32 	%r1794, %r723, %r725;
	@%p116 bra 	$L__BB0_108;
	shr.u64 	%rd353, %rd708, 51;
	cvt.u32.u64 	%r726, %rd353;
	and.b32  	%r727, %r726, 1;
	add.s32 	%r1794, %r1794, %r727;
$L__BB0_108:
	@%p19 bra 	$L__BB0_111;
	setp.ge.s32 	%p119, %r3, %r8;
	setp.gt.s32 	%p120, %r3, 0;
	shr.u64 	%rd354, %rd709, 53;
	cvt.u32.u64 	%r728, %rd354;
	and.b32  	%r729, %r728, 1;
	selp.b32 	%r730, %r729, 0, %p120;
	add.s32 	%r731, %r1794, %r730;
	shr.u64 	%rd355, %rd706, 52;
	cvt.u32.u64 	%r732, %rd355;
	and.b32  	%r733, %r732, 1;
	add.s32 	%r1794, %r731, %r733;
	@%p119 bra 	$L__BB0_111;
	shr.u64 	%rd356, %rd710, 51;
	cvt.u32.u64 	%r734, %rd356;
	and.b32  	%r735, %r734, 1;
	add.s32 	%r1794, %r1794, %r735;
$L__BB0_111:
	setp.eq.s32 	%p121, %r1794, 3;
	mov.b64 	%rd722, 4503599627370496;
	@%p121 bra 	$L__BB0_113;
	shr.u64 	%rd358, %rd3, 52;
	and.b64  	%rd359, %rd358, 1;
	setp.eq.b64 	%p122, %rd359, 1;
	setp.eq.s32 	%p123, %r1794, 2;
	selp.b64 	%rd360, 4503599627370496, 0, %p123;
	selp.b64 	%rd722, %rd360, 0, %p122;
$L__BB0_113:
	or.b64  	%rd53, %rd722, %rd50;
	shr.u64 	%rd361, %rd3, 50;
	cvt.u32.u64 	%r736, %rd361;
	and.b32  	%r109, %r736, 1;
	add.s32 	%r1796, %r109, %r93;
	@%p25 bra 	$L__BB0_116;
	setp.ge.s32 	%p125, %r3, %r8;
	setp.gt.s32 	%p126, %r3, 0;
	shr.u64 	%rd362, %rd707, 52;
	cvt.u32.u64 	%r737, %rd362;
	and.b32  	%r738, %r737, 1;
	selp.b32 	%r739, %r738, 0, %p126;
	add.s32 	%r740, %r1796, %r739;
	shr.u64 	%rd363, %rd705, 51;
	cvt.u32.u64 	%r741, %rd363;
	and.b32  	%r742, %r741, 1;
	add.s32 	%r1796, %r740, %r742;
	@%p125 bra 	$L__BB0_116;
	shr.u64 	%rd364, %rd708, 50;
	cvt.u32.u64 	%r743, %rd364;
	and.b32  	%r744, %r743, 1;
	add.s32 	%r1796, %r1796, %r744;
$L__BB0_116:
	@%p19 bra 	$L__BB0_119;
	setp.ge.s32 	%p128, %r3, %r8;
	setp.gt.s32 	%p129, %r3, 0;
	shr.u64 	%rd365, %rd709, 52;
	cvt.u32.u64 	%r745, %rd365;
	and.b32  	%r746, %r745, 1;
	selp.b32 	%r747, %r746, 0, %p129;
	add.s32 	%r748, %r1796, %r747;
	shr.u64 	%rd366, %rd706, 51;
	cvt.u32.u64 	%r749, %rd366;
	and.b32  	%r750, %r749, 1;
	add.s32 	%r1796, %r748, %r750;
	@%p128 bra 	$L__BB0_119;
	shr.u64 	%rd367, %rd710, 50;
	cvt.u32.u64 	%r751, %rd367;
	and.b32  	%r752, %r751, 1;
	add.s32 	%r1796, %r1796, %r752;
$L__BB0_119:
	setp.eq.s32 	%p130, %r1796, 3;
	mov.b64 	%rd723, 2251799813685248;
	@%p130 bra 	$L__BB0_121;
	shr.u64 	%rd369, %rd3, 51;
	and.b64  	%rd370, %rd369, 1;
	setp.eq.b64 	%p131, %rd370, 1;
	setp.eq.s32 	%p132, %r1796, 2;
	selp.b64 	%rd371, 2251799813685248, 0, %p132;
	selp.b64 	%rd723, %rd371, 0, %p131;
$L__BB0_121:
	or.b64  	%rd56, %rd723, %rd53;
	shr.u64 	%rd372, %rd3, 49;
	cvt.u32.u64 	%r753, %rd372;
	and.b32  	%r117, %r753, 1;
	add.s32 	%r1798, %r117, %r101;
	@%p25 bra 	$L__BB0_124;
	setp.ge.s32 	%p134, %r3, %r8;
	setp.gt.s32 	%p135, %r3, 0;
	shr.u64 	%rd373, %rd707, 51;
	cvt.u32.u64 	%r754, %rd373;
	and.b32  	%r755, %r754, 1;
	selp.b32 	%r756, %r755, 0, %p135;
	add.s32 	%r757, %r1798, %r756;
	shr.u64 	%rd374, %rd705, 50;
	cvt.u32.u64 	%r758, %rd374;
	and.b32  	%r759, %r758, 1;
	add.s32 	%r1798, %r757, %r759;
	@%p134 bra 	$L__BB0_124;
	shr.u64 	%rd375, %rd708, 49;
	cvt.u32.u64 	%r760, %rd375;
	and.b32  	%r761, %r760, 1;
	add.s32 	%r1798, %r1798, %r761;
$L__BB0_124:
	@%p19 bra 	$L__BB0_127;
	setp.ge.s32 	%p137, %r3, %r8;
	setp.gt.s32 	%p138, %r3, 0;
	shr.u64 	%rd376, %rd709, 51;
	cvt.u32.u64 	%r762, %rd376;
	and.b32  	%r763, %r762, 1;
	selp.b32 	%r764, %r763, 0, %p138;
	add.s32 	%r765, %r1798, %r764;
	shr.u64 	%rd377, %rd706, 50;
	cvt.u32.u64 	%r766, %rd377;
	and.b32  	%r767, %r766, 1;
	add.s32 	%r1798, %r765, %r767;
	@%p137 bra 	$L__BB0_127;
	shr.u64 	%rd378, %rd710, 49;
	cvt.u32.u64 	%r768, %rd378;
	and.b32  	%r769, %r768, 1;
	add.s32 	%r1798, %r1798, %r769;
$L__BB0_127:
	setp.eq.s32 	%p139, %r1798, 3;
	mov.b64 	%rd724, 1125899906842624;
	@%p139 bra 	$L__BB0_129;
	shr.u64 	%rd380, %rd3, 50;
	and.b64  	%rd381, %rd380, 1;
	setp.eq.b64 	%p140, %rd381, 1;
	setp.eq.s32 	%p141, %r1798, 2;
	selp.b64 	%rd382, 1125899906842624, 0, %p141;
	selp.b64 	%rd724, %rd382, 0, %p140;
$L__BB0_129:
	or.b64  	%rd59, %rd724, %rd56;
	shr.u64 	%rd383, %rd3, 48;
	cvt.u32.u64 	%r770, %rd383;
	and.b32  	%r125, %r770, 1;
	add.s32 	%r1800, %r125, %r109;
	@%p25 bra 	$L__BB0_132;
	setp.ge.s32 	%p143, %r3, %r8;
	setp.gt.s32 	%p144, %r3, 0;
	shr.u64 	%rd384, %rd707, 50;
	cvt.u32.u64 	%r771, %rd384;
	and.b32  	%r772, %r771, 1;
	selp.b32 	%r773, %r772, 0, %p144;
	add.s32 	%r774, %r1800, %r773;
	shr.u64 	%rd385, %rd705, 49;
	cvt.u32.u64 	%r775, %rd385;
	and.b32  	%r776, %r775, 1;
	add.s32 	%r1800, %r774, %r776;
	@%p143 bra 	$L__BB0_132;
	shr.u64 	%rd386, %rd708, 48;
	cvt.u32.u64 	%r777, %rd386;
	and.b32  	%r778, %r777, 1;
	add.s32 	%r1800, %r1800, %r778;
$L__BB0_132:
	@%p19 bra 	$L__BB0_135;
	setp.ge.s32 	%p146, %r3, %r8;
	setp.gt.s32 	%p147, %r3, 0;
	shr.u64 	%rd387, %rd709, 50;
	cvt.u32.u64 	%r779, %rd387;
	and.b32  	%r780, %r779, 1;
	selp.b32 	%r781, %r780, 0, %p147;
	add.s32 	%r782, %r1800, %r781;
	shr.u64 	%rd388, %rd706, 49;
	cvt.u32.u64 	%r783, %rd388;
	and.b32  	%r784, %r783, 1;
	add.s32 	%r1800, %r782, %r784;
	@%p146 bra 	$L__BB0_135;
	shr.u64 	%rd389, %rd710, 48;
	cvt.u32.u64 	%r785, %rd389;
	and.b32  	%r786, %r785, 1;
	add.s32 	%r1800, %r1800, %r786;
$L__BB0_135:
	setp.eq.s32 	%p148, %r1800, 3;
	mov.b64 	%rd725, 562949953421312;
	@%p148 bra 	$L__BB0_137;
	shr.u64 	%rd391, %rd3, 49;
	and.b64  	%rd392, %rd391, 1;
	setp.eq.b64 	%p149, %rd392, 1;
	setp.eq.s32 	%p150, %r1800, 2;
	selp.b64 	%rd393, 562949953421312, 0, %p150;
	selp.b64 	%rd725, %rd393, 0, %p149;
$L__BB0_137:
	or.b64  	%rd62, %rd725, %rd59;
	shr.u64 	%rd394, %rd3, 47;
	cvt.u32.u64 	%r787, %rd394;
	and.b32  	%r133, %r787, 1;
	add.s32 	%r1802, %r133, %r117;
	@%p25 bra 	$L__BB0_140;
	setp.ge.s32 	%p152, %r3, %r8;
	setp.gt.s32 	%p153, %r3, 0;
	shr.u64 	%rd395, %rd707, 49;
	cvt.u32.u64 	%r788, %rd395;
	and.b32  	%r789, %r788, 1;
	selp.b32 	%r790, %r789, 0, %p153;
	add.s32 	%r791, %r1802, %r790;
	shr.u64 	%rd396, %rd705, 48;
	cvt.u32.u64 	%r792, %rd396;
	and.b32  	%r793, %r792, 1;
	add.s32 	%r1802, %r791, %r793;
	@%p152 bra 	$L__BB0_140;
	shr.u64 	%rd397, %rd708, 47;
	cvt.u32.u64 	%r794, %rd397;
	and.b32  	%r795, %r794, 1;
	add.s32 	%r1802, %r1802, %r795;
$L__BB0_140:
	@%p19 bra 	$L__BB0_143;
	setp.ge.s32 	%p155, %r3, %r8;
	setp.gt.s32 	%p156, %r3, 0;
	shr.u64 	%rd398, %rd709, 49;
	cvt.u32.u64 	%r796, %rd398;
	and.b32  	%r797, %r796, 1;
	selp.b32 	%r798, %r797, 0, %p156;
	add.s32 	%r799, %r1802, %r798;
	shr.u64 	%rd399, %rd706, 48;
	cvt.u32.u64 	%r800, %rd399;
	and.b32  	%r801, %r800, 1;
	add.s32 	%r1802, %r799, %r801;
	@%p155 bra 	$L__BB0_143;
	shr.u64 	%rd400, %rd710, 47;
	cvt.u32.u64 	%r802, %rd400;
	and.b32  	%r803, %r802, 1;
	add.s32 	%r1802, %r1802, %r803;
$L__BB0_143:
	setp.eq.s32 	%p157, %r1802, 3;
	mov.b64 	%rd726, 281474976710656;
	@%p157 bra 	$L__BB0_145;
	shr.u64 	%rd402, %rd3, 48;
	and.b64  	%rd403, %rd402, 1;
	setp.eq.b64 	%p158, %rd403, 1;
	setp.eq.s32 	%p159, %r1802, 2;
	selp.b64 	%rd404, 281474976710656, 0, %p159;
	selp.b64 	%rd726, %rd404, 0, %p158;
$L__BB0_145:
	or.b64  	%rd65, %rd726, %rd62;
	shr.u64 	%rd405, %rd3, 46;
	cvt.u32.u64 	%r804, %rd405;
	and.b32  	%r141, %r804, 1;
	add.s32 	%r1804, %r141, %r125;
	@%p25 bra 	$L__BB0_148;
	setp.ge.s32 	%p161, %r3, %r8;
	setp.gt.s32 	%p162, %r3, 0;
	shr.u64 	%rd406, %rd707, 48;
	cvt.u32.u64 	%r805, %rd406;
	and.b32  	%r806, %r805, 1;
	selp.b32 	%r807, %r806, 0, %p162;
	add.s32 	%r808, %r1804, %r807;
	shr.u64 	%rd407, %rd705, 47;
	cvt.u32.u64 	%r809, %rd407;
	and.b32  	%r810, %r809, 1;
	add.s32 	%r1804, %r808, %r810;
	@%p161 bra 	$L__BB0_148;
	shr.u64 	%rd408, %rd708, 46;
	cvt.u32.u64 	%r811, %rd408;
	and.b32  	%r812, %r811, 1;
	add.s32 	%r1804, %r1804, %r812;
$L__BB0_148:
	@%p19 bra 	$L__BB0_151;
	setp.ge.s32 	%p164, %r3, %r8;
	setp.gt.s32 	%p165, %r3, 0;
	shr.u64 	%rd409, %rd709, 48;
	cvt.u32.u64 	%r813, %rd409;
	and.b32  	%r814, %r813, 1;
	selp.b32 	%r815, %r814, 0, %p165;
	add.s32 	%r816, %r1804, %r815;
	shr.u64 	%rd410, %rd706, 47;
	cvt.u32.u64 	%r817, %rd410;
	and.b32  	%r818, %r817, 1;
	add.s32 	%r1804, %r816, %r818;
	@%p164 bra 	$L__BB0_151;
	shr.u64 	%rd411, %rd710, 46;
	cvt.u32.u64 	%r819, %rd411;
	and.b32  	%r820, %r819, 1;
	add.s32 	%r1804, %r1804, %r820;
$L__BB0_151:
	setp.eq.s32 	%p166, %r1804, 3;
	mov.b64 	%rd727, 140737488355328;
	@%p166 bra 	$L__BB0_153;
	shr.u64 	%rd413, %rd3, 47;
	and.b64  	%rd414, %rd413, 1;
	setp.eq.b64 	%p167, %rd414, 1;
	setp.eq.s32 	%p168, %r1804, 2;
	selp.b64 	%rd415, 140737488355328, 0, %p168;
	selp.b64 	%rd727, %rd415, 0, %p167;
$L__BB0_153:
	or.b64  	%rd68, %rd727, %rd65;
	shr.u64 	%rd416, %rd3, 45;
	cvt.u32.u64 	%r821, %rd416;
	and.b32  	%r149, %r821, 1;
	add.s32 	%r1806, %r149, %r133;
	@%p25 bra 	$L__BB0_156;
	setp.ge.s32 	%p170, %r3, %r8;
	setp.gt.s32 	%p171, %r3, 0;
	shr.u64 	%rd417, %rd707, 47;
	cvt.u32.u64 	%r822, %rd417;
	and.b32  	%r823, %r822, 1;
	selp.b32 	%r824, %r823, 0, %p171;
	add.s32 	%r825, %r1806, %r824;
	shr.u64 	%rd418, %rd705, 46;
	cvt.u32.u64 	%r826, %rd418;
	and.b32  	%r827, %r826, 1;
	add.s32 	%r1806, %r825, %r827;
	@%p170 bra 	$L__BB0_156;
	shr.u64 	%rd419, %rd708, 45;
	cvt.u32.u64 	%r828, %rd419;
	and.b32  	%r829, %r828, 1;
	add.s32 	%r1806, %r1806, %r829;
$L__BB0_156:
	@%p19 bra 	$L__BB0_159;
	setp.ge.s32 	%p173, %r3, %r8;
	setp.gt.s32 	%p174, %r3, 0;
	shr.u64 	%rd420, %rd709, 47;
	cvt.u32.u64 	%r830, %rd420;
	and.b32  	%r831, %r830, 1;
	selp.b32 	%r832, %r831, 0, %p174;
	add.s32 	%r833, %r1806, %r832;
	shr.u64 	%rd421, %rd706, 46;
	cvt.u32.u64 	%r834, %rd421;
	and.b32  	%r835, %r834, 1;
	add.s32 	%r1806, %r833, %r835;
	@%p173 bra 	$L__BB0_159;
	shr.u64 	%rd422, %rd710, 45;
	cvt.u32.u64 	%r836, %rd422;
	and.b32  	%r837, %r836, 1;
	add.s32 	%r1806, %r1806, %r837;
$L__BB0_159:
	setp.eq.s32 	%p175, %r1806, 3;
	mov.b64 	%rd728, 70368744177664;
	@%p175 bra 	$L__BB0_161;
	shr.u64 	%rd424, %rd3, 46;
	and.b64  	%rd425, %rd424, 1;
	setp.eq.b64 	%p176, %rd425, 1;
	setp.eq.s32 	%p177, %r1806, 2;
	selp.b64 	%rd426, 70368744177664, 0, %p177;
	selp.b64 	%rd728, %rd426, 0, %p176;
$L__BB0_161:
	or.b64  	%rd71, %rd728, %rd68;
	shr.u64 	%rd427, %rd3, 44;
	cvt.u32.u64 	%r838, %rd427;
	and.b32  	%r157, %r838, 1;
	add.s32 	%r1808, %r157, %r141;
	@%p25 bra 	$L__BB0_164;
	setp.ge.s32 	%p179, %r3, %r8;
	setp.gt.s32 	%p180, %r3, 0;
	shr.u64 	%rd428, %rd707, 46;
	cvt.u32.u64 	%r839, %rd428;
	and.b32  	%r840, %r839, 1;
	selp.b32 	%r841, %r840, 0, %p180;
	add.s32 	%r842, %r1808, %r841;
	shr.u64 	%rd429, %rd705, 45;
	cvt.u32.u64 	%r843, %rd429;
	and.b32  	%r844, %r843, 1;
	add.s32 	%r1808, %r842, %r844;
	@%p179 bra 	$L__BB0_164;
	shr.u64 	%rd430, %rd708, 44;
	cvt.u32.u64 	%r845, %rd430;
	and.b32  	%r846, %r845, 1;
	add.s32 	%r1808, %r1808, %r846;
$L__BB0_164:
	@%p19 bra 	$L__BB0_167;
	setp.ge.s32 	%p182, %r3, %r8;
	setp.gt.s32 	%p183, %r3, 0;
	shr.u64 	%rd431, %rd709, 46;
	cvt.u32.u64 	%r847, %rd431;
	and.b32  	%r848, %r847, 1;
	selp.b32 	%r849, %r848, 0, %p183;
	add.s32 	%r850, %r1808, %r849;
	shr.u64 	%rd432, %rd706, 45;
	cvt.u32.u64 	%r851, %rd432;
	and.b32  	%r852, %r851, 1;
	add.s32 	%r1808, %r850, %r852;
	@%p182 bra 	$L__BB0_167;
	shr.u64 	%rd433, %rd710, 44;
	cvt.u32.u64 	%r853, %rd433;
	and.b32  	%r854, %r853, 1;
	add.s32 	%r1808, %r1808, %r854;
$L__BB0_167:
	setp.eq.s32 	%p184, %r1808, 3;
	mov.b64 	%rd729, 35184372088832;
	@%p184 bra 	$L__BB0_169;
	shr.u64 	%rd435, %rd3, 45;
	and.b64  	%rd436, %rd435, 1;
	setp.eq.b64 	%p185, %rd436, 1;
	setp.eq.s32 	%p186, %r1808, 2;
	selp.b64 	%rd437, 35184372088832, 0, %p186;
	selp.b64 	%rd729, %rd437, 0, %p185;
$L__BB0_169:
	or.b64  	%rd74, %rd729, %rd71;
	shr.u64 	%rd438, %rd3, 43;
	cvt.u32.u64 	%r855, %rd438;
	and.b32  	%r165, %r855, 1;
	add.s32 	%r1810, %r165, %r149;
	@%p25 bra 	$L__BB0_172;
	setp.ge.s32 	%p188, %r3, %r8;
	setp.gt.s32 	%p189, %r3, 0;
	shr.u64 	%rd439, %rd707, 45;
	cvt.u32.u64 	%r856, %rd439;
	and.b32  	%r857, %r856, 1;
	selp.b32 	%r858, %r857, 0, %p189;
	add.s32 	%r859, %r1810, %r858;
	shr.u64 	%rd440, %rd705, 44;
	cvt.u32.u64 	%r860, %rd440;
	and.b32  	%r861, %r860, 1;
	add.s32 	%r1810, %r859, %r861;
	@%p188 bra 	$L__BB0_172;
	shr.u64 	%rd441, %rd708, 43;
	cvt.u32.u64 	%r862, %rd441;
	and.b32  	%r863, %r862, 1;
	add.s32 	%r1810, %r1810, %r863;
$L__BB0_172:
	@%p19 bra 	$L__BB0_175;
	setp.ge.s32 	%p191, %r3, %r8;
	setp.gt.s32 	%p192, %r3, 0;
	shr.u64 	%rd442, %rd709, 45;
	cvt.u32.u64 	%r864, %rd442;
	and.b32  	%r865, %r864, 1;
	selp.b32 	%r866, %r865, 0, %p192;
	add.s32 	%r867, %r1810, %r866;
	shr.u64 	%rd443, %rd706, 44;
	cvt.u32.u64 	%r868, %rd443;
	and.b32  	%r869, %r868, 1;
	add.s32 	%r1810, %r867, %r869;
	@%p191 bra 	$L__BB0_175;
	shr.u64 	%rd444, %rd710, 43;
	cvt.u32.u64 	%r870, %rd444;
	and.b32  	%r871, %r870, 1;
	add.s32 	%r1810, %r1810, %r871;
$L__BB0_175:
	setp.eq.s32 	%p193, %r1810, 3;
	mov.b64 	%rd730, 17592186044416;
	@%p193 bra 	$L__BB0_177;
	shr.u64 	%rd446, %rd3, 44;
	and.b64  	%rd447, %rd446, 1;
	setp.eq.b64 	%p194, %rd447, 1;
	setp.eq.s32 	%p195, %r1810, 2;
	selp.b64 	%rd448, 17592186044416, 0, %p195;
	selp.b64 	%rd730, %rd448, 0, %p194;
$L__BB0_177:
	or.b64  	%rd77, %rd730, %rd74;
	shr.u64 	%rd449, %rd3, 42;
	cvt.u32.u64 	%r872, %rd449;
	and.b32  	%r173, %r872, 1;
	add.s32 	%r1812, %r173, %r157;
	@%p25 bra 	$L__BB0_180;
	setp.ge.s32 	%p197, %r3, %r8;
	setp.gt.s32 	%p198, %r3, 0;
	shr.u64 	%rd450, %rd707, 44;
	cvt.u32.u64 	%r873, %rd450;
	and.b32  	%r874, %r873, 1;
	selp.b32 	%r875, %r874, 0, %p198;
	add.s32 	%r876, %r1812, %r875;
	shr.u64 	%rd451, %rd705, 43;
	cvt.u32.u64 	%r877, %rd451;
	and.b32  	%r878, %r877, 1;
	add.s32 	%r1812, %r876, %r878;
	@%p197 bra 	$L__BB0_180;
	shr.u64 	%rd452, %rd708, 42;
	cvt.u32.u64 	%r879, %rd452;
	and.b32  	%r880, %r879, 1;
	add.s32 	%r1812, %r1812, %r880;
$L__BB0_180:
	@%p19 bra 	$L__BB0_183;
	setp.ge.s32 	%p200, %r3, %r8;
	setp.gt.s32 	%p201, %r3, 0;
	shr.u64 	%rd453, %rd709, 44;
	cvt.u32.u64 	%r881, %rd453;
	and.b32  	%r882, %r881, 1;
	selp.b32 	%r883, %r882, 0, %p201;
	add.s32 	%r884, %r1812, %r883;
	shr.u64 	%rd454, %rd706, 43;
	cvt.u32.u64 	%r885, %rd454;
	and.b32  	%r886, %r885, 1;
	add.s32 	%r1812, %r884, %r886;
	@%p200 bra 	$L__BB0_183;
	shr.u64 	%rd455, %rd710, 42;
	cvt.u32.u64 	%r887, %rd455;
	and.b32  	%r888, %r887, 1;
	add.s32 	%r1812, %r1812, %r888;
$L__BB0_183:
	setp.eq.s32 	%p202, %r1812, 3;
	mov.b64 	%rd731, 8796093022208;
	@%p202 bra 	$L__BB0_185;
	shr.u64 	%rd457, %rd3, 43;
	and.b64  	%rd458, %rd457, 1;
	setp.eq.b64 	%p203, %rd458, 1;
	setp.eq.s32 	%p204, %r1812, 2;
	selp.b64 	%rd459, 8796093022208, 0, %p204;
	selp.b64 	%rd731, %rd459, 0, %p203;
$L__BB0_185:
	or.b64  	%rd80, %rd731, %rd77;
	shr.u64 	%rd460, %rd3, 41;
	cvt.u32.u64 	%r889, %rd460;
	and.b32  	%r181, %r889, 1;
	add.s32 	%r1814, %r181, %r165;
	@%p25 bra 	$L__BB0_188;
	setp.ge.s32 	%p206, %r3, %r8;
	setp.gt.s32 	%p207, %r3, 0;
	shr.u64 	%rd461, %rd707, 43;
	cvt.u32.u64 	%r890, %rd461;
	and.b32  	%r891, %r890, 1;
	selp.b32 	%r892, %r891, 0, %p207;
	add.s32 	%r893, %r1814, %r892;
	shr.u64 	%rd462, %rd705, 42;
	cvt.u32.u64 	%r894, %rd462;
	and.b32  	%r895, %r894, 1;
	add.s32 	%r1814, %r893, %r895;
	@%p206 bra 	$L__BB0_188;
	shr.u64 	%rd463, %rd708, 41;
	cvt.u32.u64 	%r896, %rd463;
	and.b32  	%r897, %r896, 1;
	add.s32 	%r1814, %r1814, %r897;
$L__BB0_188:
	@%p19 bra 	$L__BB0_191;
	setp.ge.s32 	%p209, %r3, %r8;
	setp.gt.s32 	%p210, %r3, 0;
	shr.u64 	%rd464, %rd709, 43;
	cvt.u32.u64 	%r898, %rd464;
	and.b32  	%r899, %r898, 1;
	selp.b32 	%r900, %r899, 0, %p210;
	add.s32 	%r901, %r1814, %r900;
	shr.u64 	%rd465, %rd706, 42;
	cvt.u32.u64 	%r902, %rd465;
	and.b32  	%r903, %r902, 1;
	add.s32 	%r1814, %r901, %r903;
	@%p209 bra 	$L__BB0_191;
	shr.u64 	%rd466, %rd710, 41;
	cvt.u32.u64 	%r904, %rd466;
	and.b32  	%r905, %r904, 1;
	add.s32 	%r1814, %r1814, %r905;
$L__BB0_191:
	setp.eq.s32 	%p211, %r1814, 3;
	mov.b64 	%rd732, 4398046511104;
	@%p211 bra 	$L__BB0_193;
	shr.u64 	%rd468, %rd3, 42;
	and.b64  	%rd469, %rd468, 1;
	setp.eq.b64 	%p212, %rd469, 1;
	setp.eq.s32 	%p213, %r1814, 2;
	selp.b64 	%rd470, 4398046511104, 0, %p213;
	selp.b64 	%rd732, %rd470, 0, %p212;
$L__BB0_193:
	or.b64  	%rd83, %rd732, %rd80;
	shr.u64 	%rd471, %rd3, 40;
	cvt.u32.u64 	%r906, %rd471;
	and.b32  	%r189, %r906, 1;
	add.s32 	%r1816, %r189, %r173;
	@%p25 bra 	$L__BB0_196;
	setp.ge.s32 	%p215, %r3, %r8;
	setp.gt.s32 	%p216, %r3, 0;
	shr.u64 	%rd472, %rd707, 42;
	cvt.u32.u64 	%r907, %rd472;
	and.b32  	%r908, %r907, 1;
	selp.b32 	%r909, %r908, 0, %p216;
	add.s32 	%r910, %r1816, %r909;
	shr.u64 	%rd473, %rd705, 41;
	cvt.u32.u64 	%r911, %rd473;
	and.b32  	%r912, %r911, 1;
	add.s32 	%r1816, %r910, %r912;
	@%p215 bra 	$L__BB0_196;
	shr.u64 	%rd474, %rd708, 40;
	cvt.u32.u64 	%r913, %rd474;
	and.b32  	%r914, %r913, 1;
	add.s32 	%r1816, %r1816, %r914;
$L__BB0_196:
	@%p19 bra 	$L__BB0_199;
	setp.ge.s32 	%p218, %r3, %r8;
	setp.gt.s32 	%p219, %r3, 0;
	shr.u64 	%rd475, %rd709, 42;
	cvt.u32.u64 	%r915, %rd475;
	and.b32  	%r916, %r915, 1;
	selp.b32 	%r917, %r916, 0, %p219;
	add.s32 	%r918, %r1816, %r917;
	shr.u64 	%rd476, %rd706, 41;
	cvt.u32.u64 	%r919, %rd476;
	and.b32  	%r920, %r919, 1;
	add.s32 	%r1816, %r918, %r920;
	@%p218 bra 	$L__BB0_199;
	shr.u64 	%rd477, %rd710, 40;
	cvt.u32.u64 	%r921, %rd477;
	and.b32  	%r922, %r921, 1;
	add.s32 	%r1816, %r1816, %r922;
$L__BB0_199:
	setp.eq.s32 	%p220, %r1816, 3;
	mov.b64 	%rd733, 2199023255552;
	@%p220 bra 	$L__BB0_201;
	shr.u64 	%rd479, %rd3, 41;
	and.b64  	%rd480, %rd479, 1;
	setp.eq.b64 	%p221, %rd480, 1;
	setp.eq.s32 	%p222, %r1816, 2;
	selp.b64 	%rd481, 2199023255552, 0, %p222;
	selp.b64 	%rd733, %rd481, 0, %p221;
$L__BB0_201:
	or.b64  	%rd86, %rd733, %rd83;
	shr.u64 	%rd482, %rd3, 39;
	cvt.u32.u64 	%r923, %rd482;
	and.b32  	%r197, %r923, 1;
	add.s32 	%r1818, %r197, %r181;
	@%p25 bra 	$L__BB0_204;
	setp.ge.s32 	%p224, %r3, %r8;
	setp.gt.s32 	%p225, %r3, 0;
	shr.u64 	%rd483, %rd707, 41;
	cvt.u32.u64 	%r924, %rd483;
	and.b32  	%r925, %r924, 1;
	selp.b32 	%r926, %r925, 0, %p225;
	add.s32 	%r927, %r1818, %r926;
	shr.u64 	%rd484, %rd705, 40;
	cvt.u32.u64 	%r928, %rd484;
	and.b32  	%r929, %r928, 1;
	add.s32 	%r1818, %r927, %r929;
	@%p224 bra 	$L__BB0_204;
	shr.u64 	%rd485, %rd708, 39;
	cvt.u32.u64 	%r930, %rd485;
	and.b32  	%r931, %r930, 1;
	add.s32 	%r1818, %r1818, %r931;
$L__BB0_204:
	@%p19 bra 	$L__BB0_207;
	setp.ge.s32 	%p227, %r3, %r8;
	setp.gt.s32 	%p228, %r3, 0;
	shr.u64 	%rd486, %rd709, 41;
	cvt.u32.u64 	%r932, %rd486;
	and.b32  	%r933, %r932, 1;
	selp.b32 	%r934, %r933, 0, %p228;
	add.s32 	%r935, %r1818, %r934;
	shr.u64 	%rd487, %rd706, 40;
	cvt.u32.u64 	%r936, %rd487;
	and.b32  	%r937, %r936, 1;
	add.s32 	%r1818, %r935, %r937;
	@%p227 bra 	$L__BB0_207;
	shr.u64 	%rd488, %rd710, 39;
	cvt.u32.u64 	%r938, %rd488;
	and.b32  	%r939, %r938, 1;
	add.s32 	%r1818, %r1818, %r939;
$L__BB0_207:
	setp.eq.s32 	%p229, %r1818, 3;
	mov.b64 	%rd734, 1099511627776;
	@%p229 bra 	$L__BB0_209;
	shr.u64 	%rd490, %rd3, 40;
	and.b64  	%rd491, %rd490, 1;
	setp.eq.b64 	%p230, %rd491, 1;
	setp.eq.s32 	%p231, %r1818, 2;
	selp.b64 	%rd492, 1099511627776, 0, %p231;
	selp.b64 	%rd734, %rd492, 0, %p230;
$L__BB0_209:
	or.b64  	%rd89, %rd734, %rd86;
	shr.u64 	%rd493, %rd3, 38;
	cvt.u32.u64 	%r940, %rd493;
	and.b32  	%r205, %r940, 1;
	add.s32 	%r1820, %r205, %r189;
	@%p25 bra 	$L__BB0_212;
	setp.ge.s32 	%p233, %r3, %r8;
	setp.gt.s32 	%p234, %r3, 0;
	shr.u64 	%rd494, %rd707, 40;
	cvt.u32.u64 	%r941, %rd494;
	and.b32  	%r942, %r941, 1;
	selp.b32 	%r943, %r942, 0, %p234;
	add.s32 	%r944, %r1820, %r943;
	shr.u64 	%rd495, %rd705, 39;
	cvt.u32.u64 	%r945, %rd495;
	and.b32  	%r946, %r945, 1;
	add.s32 	%r1820, %r944, %r946;
	@%p233 bra 	$L__BB0_212;
	shr.u64 	%rd496, %rd708, 38;
	cvt.u32.u64 	%r947, %rd496;
	and.b32  	%r948, %r947, 1;
	add.s32 	%r1820, %r1820, %r948;
$L__BB0_212:
	@%p19 bra 	$L__BB0_215;
	setp.ge.s32 	%p236, %r3, %r8;
	setp.gt.s32 	%p237, %r3, 0;
	shr.u64 	%rd497, %rd709, 40;
	cvt.u32.u64 	%r949, %rd497;
	and.b32  	%r950, %r949, 1;
	selp.b32 	%r951, %r950, 0, %p237;
	add.s32 	%r952, %r1820, %r951;
	shr.u64 	%rd498, %rd706, 39;
	cvt.u32.u64 	%r953, %rd498;
	and.b32  	%r954, %r953, 1;
	add.s32 	%r1820, %r952, %r954;
	@%p236 bra 	$L__BB0_215;
	shr.u64 	%rd499, %rd710, 38;
	cvt.u32.u64 	%r955, %rd499;
	and.b32  	%r956, %r955, 1;
	add.s32 	%r1820, %r1820, %r956;
$L__BB0_215:
	setp.eq.s32 	%p238, %r1820, 3;
	mov.b64 	%rd735, 549755813888;
	@%p238 bra 	$L__BB0_217;
	shr.u64 	%rd501, %rd3, 39;
	and.b64  	%rd502, %rd501, 1;
	setp.eq.b64 	%p239, %rd502, 1;
	setp.eq.s32 	%p240, %r1820, 2;
	selp.b64 	%rd503, 549755813888, 0, %p240;
	selp.b64 	%rd735, %rd503, 0, %p239;
$L__BB0_217:
	or.b64  	%rd92, %rd735, %rd89;
	shr.u64 	%rd504, %rd3, 37;
	cvt.u32.u64 	%r957, %rd504;
	and.b32  	%r213, %r957, 1;
	add.s32 	%r1822, %r213, %r197;
	@%p25 bra 	$L__BB0_220;
	setp.ge.s32 	%p242, %r3, %r8;
	setp.gt.s32 	%p243, %r3, 0;
	shr.u64 	%rd505, %rd707, 39;
	cvt.u32.u64 	%r958, %rd505;
	and.b32  	%r959, %r958, 1;
	selp.b32 	%r960, %r959, 0, %p243;
	add.s32 	%r961, %r1822, %r960;
	shr.u64 	%rd506, %rd705, 38;
	cvt.u32.u64 	%r962, %rd506;
	and.b32  	%r963, %r962, 1;
	add.s32 	%r1822, %r961, %r963;
	@%p242 bra 	$L__BB0_220;
	shr.u64 	%rd507, %rd708, 37;
	cvt.u32.u64 	%r964, %rd507;
	and.b32  	%r965, %r964, 1;
	add.s32 	%r1822, %r1822, %r965;
$L__BB0_220:
	@%p19 bra 	$L__BB0_223;
	setp.ge.s32 	%p245, %r3, %r8;
	setp.gt.s32 	%p246, %r3, 0;
	shr.u64 	%rd508, %rd709, 39;
	cvt.u32.u64 	%r966, %rd508;
	and.b32  	%r967, %r966, 1;
	selp.b32 	%r968, %r967, 0, %p246;
	add.s32 	%r969, %r1822, %r968;
	shr.u64 	%rd509, %rd706, 38;
	cvt.u32.u64 	%r970, %rd509;
	and.b32  	%r971, %r970, 1;
	add.s32 	%r1822, %r969, %r971;
	@%p245 bra 	$L__BB0_223;
	shr.u64 	%rd510, %rd710, 37;
	cvt.u32.u64 	%r972, %rd510;
	and.b32  	%r973, %r972, 1;
	add.s32 	%r1822, %r1822, %r973;
$L__BB0_223:
	setp.eq.s32 	%p247, %r1822, 3;
	mov.b64 	%rd736, 274877906944;
	@%p247 bra 	$L__BB0_225;
	shr.u64 	%rd512, %rd3, 38;
	and.b64  	%rd513, %rd512, 1;
	setp.eq.b64 	%p248, %rd513, 1;
	setp.eq.s32 	%p249, %r1822, 2;
	selp.b64 	%rd514, 274877906944, 0, %p249;
	selp.b64 	%rd736, %rd514, 0, %p248;
$L__BB0_225:
	or.b64  	%rd95, %rd736, %rd92;
	shr.u64 	%rd515, %rd3, 36;
	cvt.u32.u64 	%r974, %rd515;
	and.b32  	%r221, %r974, 1;
	add.s32 	%r1824, %r221, %r205;
	@%p25 bra 	$L__BB0_228;
	setp.ge.s32 	%p251, %r3, %r8;
	setp.gt.s32 	%p252, %r3, 0;
	shr.u64 	%rd516, %rd707, 38;
	cvt.u32.u64 	%r975, %rd516;
	and.b32  	%r976, %r975, 1;
	selp.b32 	%r977, %r976, 0, %p252;
	add.s32 	%r978, %r1824, %r977;
	shr.u64 	%rd517, %rd705, 37;
	cvt.u32.u64 	%r979, %rd517;
	and.b32  	%r980, %r979, 1;
	add.s32 	%r1824, %r978, %r980;
	@%p251 bra 	$L__BB0_228;
	shr.u64 	%rd518, %rd708, 36;
	cvt.u32.u64 	%r981, %rd518;
	and.b32  	%r982, %r981, 1;
	add.s32 	%r1824, %r1824, %r982;
$L__BB0_228:
	@%p19 bra 	$L__BB0_231;
	setp.ge.s32 	%p254, %r3, %r8;
	setp.gt.s32 	%p255, %r3, 0;
	shr.u64 	%rd519, %rd709, 38;
	cvt.u32.u64 	%r983, %rd519;
	and.b32  	%r984, %r983, 1;
	selp.b32 	%r985, %r984, 0, %p255;
	add.s32 	%r986, %r1824, %r985;
	shr.u64 	%rd520, %rd706, 37;
	cvt.u32.u64 	%r987, %rd520;
	and.b32  	%r988, %r987, 1;
	add.s32 	%r1824, %r986, %r988;
	@%p254 bra 	$L__BB0_231;
	shr.u64 	%rd521, %rd710, 36;
	cvt.u32.u64 	%r989, %rd521;
	and.b32  	%r990, %r989, 1;
	add.s32 	%r1824, %r1824, %r990;
$L__BB0_231:
	setp.eq.s32 	%p256, %r1824, 3;
	mov.b64 	%rd737, 137438953472;
	@%p256 bra 	$L__BB0_233;
	shr.u64 	%rd523, %rd3, 37;
	and.b64  	%rd524, %rd523, 1;
	setp.eq.b64 	%p257, %rd524, 1;
	setp.eq.s32 	%p258, %r1824, 2;
	selp.b64 	%rd525, 137438953472, 0, %p258;
	selp.b64 	%rd737, %rd525, 0, %p257;
$L__BB0_233:
	or.b64  	%rd98, %rd737, %rd95;
	shr.u64 	%rd526, %rd3, 35;
	cvt.u32.u64 	%r991, %rd526;
	and.b32  	%r229, %r991, 1;
	add.s32 	%r1826, %r229, %r213;
	@%p25 bra 	$L__BB0_236;
	setp.ge.s32 	%p260, %r3, %r8;
	setp.gt.s32 	%p261, %r3, 0;
	shr.u64 	%rd527, %rd707, 37;
	cvt.u32.u64 	%r992, %rd527;
	and.b32  	%r993, %r992, 1;
	selp.b32 	%r994, %r993, 0, %p261;
	add.s32 	%r995, %r1826, %r994;
	shr.u64 	%rd528, %rd705, 36;
	cvt.u32.u64 	%r996, %rd528;
	and.b32  	%r997, %r996, 1;
	add.s32 	%r1826, %r995, %r997;
	@%p260 bra 	$L__BB0_236;
	shr.u64 	%rd529, %rd708, 35;
	cvt.u32.u64 	%r998, %rd529;
	and.b32  	%r999, %r998, 1;
	add.s32 	%r1826, %r1826, %r999;
$L__BB0_236:
	@%p19 bra 	$L__BB0_239;
	setp.ge.s32 	%p263, %r3, %r8;
	setp.gt.s32 	%p264, %r3, 0;
	shr.u64 	%rd530, %rd709, 37;
	cvt.u32.u64 	%r1000, %rd530;
	and.b32  	%r1001, %r1000, 1;
	selp.b32 	%r1002, %r1001, 0, %p264;
	add.s32 	%r1003, %r1826, %r1002;
	shr.u64 	%rd531, %rd706, 36;
	cvt.u32.u64 	%r1004, %rd531;
	and.b32  	%r1005, %r1004, 1;
	add.s32 	%r1826, %r1003, %r1005;
	@%p263 bra 	$L__BB0_239;
	shr.u64 	%rd532, %rd710, 35;
	cvt.u32.u64 	%r1006, %rd532;
	and.b32  	%r1007, %r1006, 1;
	add.s32 	%r1826, %r1826, %r1007;
$L__BB0_239:
	setp.eq.s32 	%p265, %r1826, 3;
	mov.b64 	%rd738, 68719476736;
	@%p265 bra 	$L__BB0_241;
	shr.u64 	%rd534, %rd3, 36;
	and.b64  	%rd535, %rd534, 1;
	setp.eq.b64 	%p266, %rd535, 1;
	setp.eq.s32 	%p267, %r1826, 2;
	selp.b64 	%rd536, 68719476736, 0, %p267;
	selp.b64 	%rd738, %rd536, 0, %p266;
$L__BB0_241:
	or.b64  	%rd101, %rd738, %rd98;
	shr.u64 	%rd537, %rd3, 34;
	cvt.u32.u64 	%r1008, %rd537;
	and.b32  	%r237, %r1008, 1;
	add.s32 	%r1828, %r237, %r221;
	@%p25 bra 	$L__BB0_244;
	setp.ge.s32 	%p269, %r3, %r8;
	setp.gt.s32 	%p270, %r3, 0;
	shr.u64 	%rd538, %rd707, 36;
	cvt.u32.u64 	%r1009, %rd538;
	and.b32  	%r1010, %r1009, 1;
	selp.b32 	%r1011, %r1010, 0, %p270;
	add.s32 	%r1012, %r1828, %r1011;
	shr.u64 	%rd539, %rd705, 35;
	cvt.u32.u64 	%r1013, %rd539;
	and.b32  	%r1014, %r1013, 1;
	add.s32 	%r1828, %r1012, %r1014;
	@%p269 bra 	$L__BB0_244;
	shr.u64 	%rd540, %rd708, 34;
	cvt.u32.u64 	%r1015, %rd540;
	and.b32  	%r1016, %r1015, 1;
	add.s32 	%r1828, %r1828, %r1016;
$L__BB0_244:
	@%p19 bra 	$L__BB0_247;
	setp.ge.s32 	%p272, %r3, %r8;
	setp.gt.s32 	%p273, %r3, 0;
	shr.u64 	%rd541, %rd709, 36;
	cvt.u32.u64 	%r1017, %rd541;
	and.b32  	%r1018, %r1017, 1;
	selp.b32 	%r1019, %r1018, 0, %p273;
	add.s32 	%r1020, %r1828, %r1019;
	shr.u64 	%rd542, %rd706, 35;
	cvt.u32.u64 	%r1021, %rd542;
	and.b32  	%r1022, %r1021, 1;
	add.s32 	%r1828, %r1020, %r1022;
	@%p272 bra 	$L__BB0_247;
	shr.u64 	%rd543, %rd710, 34;
	cvt.u32.u64 	%r1023, %rd543;
	and.b32  	%r1024, %r1023, 1;
	add.s32 	%r1828, %r1828, %r1024;
$L__BB0_247:
	setp.eq.s32 	%p274, %r1828, 3;
	mov.b64 	%rd739, 34359738368;
	@%p274 bra 	$L__BB0_249;
	shr.u64 	%rd545, %rd3, 35;
	and.b64  	%rd546, %rd545, 1;
	setp.eq.b64 	%p275, %rd546, 1;
	setp.eq.s32 	%p276, %r1828, 2;
	selp.b64 	%rd547, 34359738368, 0, %p276;
	selp.b64 	%rd739, %rd547, 0, %p275;
$L__BB0_249:
	or.b64  	%rd104, %rd739, %rd101;
	shr.u64 	%rd548, %rd3, 33;
	cvt.u32.u64 	%r1025, %rd548;
	and.b32  	%r245, %r1025, 1;
	add.s32 	%r1830, %r245, %r229;
	@%p25 bra 	$L__BB0_252;
	setp.ge.s32 	%p278, %r3, %r8;
	setp.gt.s32 	%p279, %r3, 0;
	shr.u64 	%rd549, %rd707, 35;
	cvt.u32.u64 	%r1026, %rd549;
	and.b32  	%r1027, %r1026, 1;
	selp.b32 	%r1028, %r1027, 0, %p279;
	add.s32 	%r1029, %r1830, %r1028;
	shr.u64 	%rd550, %rd705, 34;
	cvt.u32.u64 	%r1030, %rd550;
	and.b32  	%r1031, %r1030, 1;
	add.s32 	%r1830, %r1029, %r1031;
	@%p278 bra 	$L__BB0_252;
	shr.u64 	%rd551, %rd708, 33;
	cvt.u32.u64 	%r1032, %rd551;
	and.b32  	%r1033, %r1032, 1;
	add.s32 	%r1830, %r1830, %r1033;
$L__BB0_252:
	@%p19 bra 	$L__BB0_255;
	setp.ge.s32 	%p281, %r3, %r8;
	setp.gt.s32 	%p282, %r3, 0;
	shr.u64 	%rd552, %rd709, 35;
	cvt.u32.u64 	%r1034, %rd552;
	and.b32  	%r1035, %r1034, 1;
	selp.b32 	%r1036, %r1035, 0, %p282;
	add.s32 	%r1037, %r1830, %r1036;
	shr.u64 	%rd553, %rd706, 34;
	cvt.u32.u64 	%r1038, %rd553;
	and.b32  	%r1039, %r1038, 1;
	add.s32 	%r1830, %r1037, %r1039;
	@%p281 bra 	$L__BB0_255;
	shr.u64 	%rd554, %rd710, 33;
	cvt.u32.u64 	%r1040, %rd554;
	and.b32  	%r1041, %r1040, 1;
	add.s32 	%r1830, %r1830, %r1041;
$L__BB0_255:
	setp.eq.s32 	%p283, %r1830, 3;
	mov.b64 	%rd740, 17179869184;
	@%p283 bra 	$L__BB0_257;
	shr.u64 	%rd556, %rd3, 34;
	and.b64  	%rd557, %rd556, 1;
	setp.eq.b64 	%p284, %rd557, 1;
	setp.eq.s32 	%p285, %r1830, 2;
	selp.b64 	%rd558, 17179869184, 0, %p285;
	selp.b64 	%rd740, %rd558, 0, %p284;
$L__BB0_257:
	or.b64  	%rd107, %rd740, %rd104;
	{ .reg .b32 tmp; mov.b64 {tmp, %r1042}, %rd3; }
	and.b32  	%r253, %r1042, 1;
	add.s32 	%r1832, %r253, %r237;
	@%p25 bra 	$L__BB0_260;
	setp.ge.s32 	%p287, %r3, %r8;
	setp.gt.s32 	%p288, %r3, 0;
	shr.u64 	%rd559, %rd707, 34;
	cvt.u32.u64 	%r1043, %rd559;
	and.b32  	%r1044, %r1043, 1;
	selp.b32 	%r1045, %r1044, 0, %p288;
	add.s32 	%r1046, %r1832, %r1045;
	shr.u64 	%rd560, %rd705, 33;
	cvt.u32.u64 	%r1047, %rd560;
	and.b32  	%r1048, %r1047, 1;
	add.s32 	%r1832, %r1046, %r1048;
	@%p287 bra 	$L__BB0_260;
	{ .reg .b32 tmp; mov.b64 {tmp, %r1049}, %rd708; }
	and.b32  	%r1050, %r1049, 1;
	add.s32 	%r1832, %r1832, %r1050;
$L__BB0_260:
	@%p19 bra 	$L__BB0_263;
	setp.ge.s32 	%p290, %r3, %r8;
	setp.gt.s32 	%p291, %r3, 0;
	shr.u64 	%rd561, %rd709, 34;
	cvt.u32.u64 	%r1051, %rd561;
	and.b32  	%r1052, %r1051, 1;
	selp.b32 	%r1053, %r1052, 0, %p291;
	add.s32 	%r1054, %r1832, %r1053;
	shr.u64 	%rd562, %rd706, 33;
	cvt.u32.u64 	%r1055, %rd562;
	and.b32  	%r1056, %r1055, 1;
	add.s32 	%r1832, %r1054, %r1056;
	@%p290 bra 	$L__BB0_263;
	{ .reg .b32 tmp; mov.b64 {tmp, %r1057}, %rd710; }
	and.b32  	%r1058, %r1057, 1;
	add.s32 	%r1832, %r1832, %r1058;
$L__BB0_263:
	setp.eq.s32 	%p292, %r1832, 3;
	mov.b64 	%rd741, 8589934592;
	@%p292 bra 	$L__BB0_265;
	shr.u64 	%rd564, %rd3, 33;
	and.b64  	%rd565, %rd564, 1;
	setp.eq.b64 	%p293, %rd565, 1;
	setp.eq.s32 	%p294, %r1832, 2;
	selp.b64 	%rd566, 8589934592, 0, %p294;
	selp.b64 	%rd741, %rd566, 0, %p293;
$L__BB0_265:
	or.b64  	%rd110, %rd741, %rd107;
	cvt.u32.u64 	%r261, %rd3;
	shr.u32 	%r262, %r261, 31;
	add.s32 	%r1834, %r262, %r245;
	@%p25 bra 	$L__BB0_268;
	setp.ge.s32 	%p296, %r3, %r8;
	setp.gt.s32 	%p297, %r3, 0;
	shr.u64 	%rd567, %rd707, 33;
	cvt.u32.u64 	%r1059, %rd567;
	and.b32  	%r1060, %r1059, 1;
	selp.b32 	%r1061, %r1060, 0, %p297;
	add.s32 	%r1062, %r1834, %r1061;
	{ .reg .b32 tmp; mov.b64 {tmp, %r1063}, %rd705; }
	and.b32  	%r1064, %r1063, 1;
	add.s32 	%r1834, %r1062, %r1064;
	@%p296 bra 	$L__BB0_268;
	cvt.u32.u64 	%r1065, %rd708;
	shr.u32 	%r1066, %r1065, 31;
	add.s32 	%r1834, %r1834, %r1066;
$L__BB0_268:
	@%p19 bra 	$L__BB0_271;
	setp.ge.s32 	%p299, %r3, %r8;
	setp.gt.s32 	%p300, %r3, 0;
	shr.u64 	%rd568, %rd709, 33;
	cvt.u32.u64 	%r1067, %rd568;
	and.b32  	%r1068, %r1067, 1;
	selp.b32 	%r1069, %r1068, 0, %p300;
	add.s32 	%r1070, %r1834, %r1069;
	{ .reg .b32 tmp; mov.b64 {tmp, %r1071}, %rd706; }
	and.b32  	%r1072, %r1071, 1;
	add.s32 	%r1834, %r1070, %r1072;
	@%p299 bra 	$L__BB0_271;
	cvt.u32.u64 	%r1073, %rd710;
	shr.u32 	%r1074, %r1073, 31;
	add.s32 	%r1834, %r1834, %r1074;
$L__BB0_271:
	setp.eq.s32 	%p301, %r1834, 3;
	mov.b64 	%rd742, 4294967296;
	@%p301 bra 	$L__BB0_273;
	shr.u64 	%rd570, %rd3, 32;
	and.b64  	%rd571, %rd570, 1;
	setp.eq.b64 	%p302, %rd571, 1;
	setp.eq.s32 	%p303, %r1834, 2;
	selp.b64 	%rd572, 4294967296, 0, %p303;
	selp.b64 	%rd742, %rd572, 0, %p302;
$L__BB0_273:
	or.b64  	%rd113, %rd742, %rd110;
	shr.u32 	%r1075, %r261, 30;
	and.b32  	%r270, %r1075, 1;
	add.s32 	%r1836, %r270, %r253;
	@%p25 bra 	$L__BB0_276;
	setp.ge.s32 	%p305, %r3, %r8;
	setp.gt.s32 	%p306, %r3, 0;
	{ .reg .b32 tmp; mov.b64 {tmp, %r1076}, %rd707; }
	and.b32  	%r1077, %r1076, 1;
	selp.b32 	%r1078, %r1077, 0, %p306;
	add.s32 	%r1079, %r1836, %r1078;
	cvt.u32.u64 	%r1080, %rd705;
	shr.u32 	%r1081, %r1080, 31;
	add.s32 	%r1836, %r1079, %r1081;
	@%p305 bra 	$L__BB0_276;
	cvt.u32.u64 	%r1082, %rd708;
	shr.u32 	%r1083, %r1082, 30;
	and.b32  	%r1084, %r1083, 1;
	add.s32 	%r1836, %r1836, %r1084;
$L__BB0_276:
	@%p19 bra 	$L__BB0_279;
	setp.ge.s32 	%p308, %r3, %r8;
	setp.gt.s32 	%p309, %r3, 0;
	{ .reg .b32 tmp; mov.b64 {tmp, %r1085}, %rd709; }
	and.b32  	%r1086, %r1085, 1;
	selp.b32 	%r1087, %r1086, 0, %p309;
	add.s32 	%r1088, %r1836, %r1087;
	cvt.u32.u64 	%r1089, %rd706;
	shr.u32 	%r1090, %r1089, 31;
	add.s32 	%r1836, %r1088, %r1090;
	@%p308 bra 	$L__BB0_279;
	cvt.u32.u64 	%r1091, %rd710;
	shr.u32 	%r1092, %r1091, 30;
	and.b32  	%r1093, %r1092, 1;
	add.s32 	%r1836, %r1836, %r1093;
$L__BB0_279:
	setp.eq.s32 	%p310, %r1836, 3;
	mov.b64 	%rd743, 2147483648;
	@%p310 bra 	$L__BB0_281;
	shr.u64 	%rd574, %rd3, 31;
	and.b64  	%rd575, %rd574, 1;
	setp.eq.b64 	%p311, %rd575, 1;
	setp.eq.s32 	%p312, %r1836, 2;
	selp.b64 	%rd576, 2147483648, 0, %p312;
	selp.b64 	%rd743, %rd576, 0, %p311;
$L__BB0_281:
	or.b64  	%rd116, %rd743, %rd113;
	shr.u32 	%r1094, %r261, 29;
	and.b32  	%r278, %r1094, 1;
	add.s32 	%r1838, %r278, %r262;
	@%p25 bra 	$L__BB0_284;
	setp.ge.s32 	%p314, %r3, %r8;
	setp.gt.s32 	%p315, %r3, 0;
	cvt.u32.u64 	%r1095, %rd707;
	shr.u32 	%r1096, %r1095, 31;
	selp.b32 	%r1097, %r1096, 0, %p315;
	add.s32 	%r1098, %r1838, %r1097;
	cvt.u32.u64 	%r1099, %rd705;
	shr.u32 	%r1100, %r1099, 30;
	and.b32  	%r1101, %r1100, 1;
	add.s32 	%r1838, %r1098, %r1101;
	@%p314 bra 	$L__BB0_284;
	cvt.u32.u64 	%r1102, %rd708;
	shr.u32 	%r1103, %r1102, 29;
	and.b32  	%r1104, %r1103, 1;
	add.s32 	%r1838, %r1838, %r1104;
$L__BB0_284:
	@%p19 bra 	$L__BB0_287;
	setp.ge.s32 	%p317, %r3, %r8;
	setp.gt.s32 	%p318, %r3, 0;
	shr.u32 	%r1105, %r12, 31;
	selp.b32 	%r1106, %r1105, 0, %p318;
	add.s32 	%r1107, %r1838, %r1106;
	cvt.u32.u64 	%r1108, %rd706;
	shr.u32 	%r1109, %r1108, 30;
	and.b32  	%r1110, %r1109, 1;
	add.s32 	%r1838, %r1107, %r1110;
	@%p317 bra 	$L__BB0_287;
	cvt.u32.u64 	%r1111, %rd710;
	shr.u32 	%r1112, %r1111, 29;
	and.b32  	%r1113, %r1112, 1;
	add.s32 	%r1838, %r1838, %r1113;
$L__BB0_287:
	setp.eq.s32 	%p319, %r1838, 3;
	mov.b64 	%rd744, 1073741824;
	@%p319 bra 	$L__BB0_289;
	shr.u64 	%rd578, %rd3, 30;
	and.b64  	%rd579, %rd578, 1;
	setp.eq.b64 	%p320, %rd579, 1;
	setp.eq.s32 	%p321, %r1838, 2;
	selp.b64 	%rd580, 1073741824, 0, %p321;
	selp.b64 	%rd744, %rd580, 0, %p320;
$L__BB0_289:
	or.b64  	%rd119, %rd744, %rd116;
	shr.u32 	%r1114, %r261, 28;
	and.b32  	%r286, %r1114, 1;
	add.s32 	%r1840, %r286, %r270;
	@%p25 bra 	$L__BB0_292;
	setp.ge.s32 	%p323, %r3, %r8;
	setp.gt.s32 	%p324, %r3, 0;
	cvt.u32.u64 	%r1115, %rd707;
	shr.u32 	%r1116, %r1115, 30;
	and.b32  	%r1117, %r1116, 1;
	selp.b32 	%r1118, %r1117, 0, %p324;
	add.s32 	%r1119, %r1840, %r1118;
	cvt.u32.u64 	%r1120, %rd705;
	shr.u32 	%r1121, %r1120, 29;
	and.b32  	%r1122, %r1121, 1;
	add.s32 	%r1840, %r1119, %r1122;
	@%p323 bra 	$L__BB0_292;
	cvt.u32.u64 	%r1123, %rd708;
	shr.u32 	%r1124, %r1123, 28;
	and.b32  	%r1125, %r1124, 1;
	add.s32 	%r1840, %r1840, %r1125;
$L__BB0_292:
	@%p19 bra 	$L__BB0_295;
	setp.ge.s32 	%p326, %r3, %r8;
	setp.gt.s32 	%p327, %r3, 0;
	shr.u32 	%r1126, %r12, 30;
	and.b32  	%r1127, %r1126, 1;
	selp.b32 	%r1128, %r1127, 0, %p327;
	add.s32 	%r1129, %r1840, %r1128;
	cvt.u32.u64 	%r1130, %rd706;
	shr.u32 	%r1131, %r1130, 29;
	and.b32  	%r1132, %r1131, 1;
	add.s32 	%r1840, %r1129, %r1132;
	@%p326 bra 	$L__BB0_295;
	cvt.u32.u64 	%r1133, %rd710;
	shr.u32 	%r1134, %r1133, 28;
	and.b32  	%r1135, %r1134, 1;
	add.s32 	%r1840, %r1840, %r1135;
$L__BB0_295:
	setp.eq.s32 	%p328, %r1840, 3;
	mov.b64 	%rd745, 536870912;
	@%p328 bra 	$L__BB0_297;
	shr.u64 	%rd582, %rd3, 29;
	and.b64  	%rd583, %rd582, 1;
	setp.eq.b64 	%p329, %rd583, 1;
	setp.eq.s32 	%p330, %r1840, 2;
	selp.b64 	%rd584, 536870912, 0, %p330;
	selp.b64 	%rd745, %rd584, 0, %p329;
$L__BB0_297:
	or.b64  	%rd122, %rd745, %rd119;
	shr.u32 	%r1136, %r261, 27;
	and.b32  	%r294, %r1136, 1;
	add.s32 	%r1842, %r294, %r278;
	@%p25 bra 	$L__BB0_300;
	setp.ge.s32 	%p332, %r3, %r8;
	setp.gt.s32 	%p333, %r3, 0;
	cvt.u32.u64 	%r1137, %rd707;
	shr.u32 	%r1138, %r1137, 29;
	and.b32  	%r1139, %r1138, 1;
	selp.b32 	%r1140, %r1139, 0, %p333;
	add.s32 	%r1141, %r1842, %r1140;
	cvt.u32.u64 	%r1142, %rd705;
	shr.u32 	%r1143, %r1142, 28;
	and.b32  	%r1144, %r1143, 1;
	add.s32 	%r1842, %r1141, %r1144;
	@%p332 bra 	$L__BB0_300;
	cvt.u32.u64 	%r1145, %rd708;
	shr.u32 	%r1146, %r1145, 27;
	and.b32  	%r1147, %r1146, 1;
	add.s32 	%r1842, %r1842, %r1147;
$L__BB0_300:
	@%p19 bra 	$L__BB0_303;
	setp.ge.s32 	%p335, %r3, %r8;
	setp.gt.s32 	%p336, %r3, 0;
	shr.u32 	%r1148, %r12, 29;
	and.b32  	%r1149, %r1148, 1;
	selp.b32 	%r1150, %r1149, 0, %p336;
	add.s32 	%r1151, %r1842, %r1150;
	cvt.u32.u64 	%r1152, %rd706;
	shr.u32 	%r1153, %r1152, 28;
	and.b32  	%r1154, %r1153, 1;
	add.s32 	%r1842, %r1151, %r1154;
	@%p335 bra 	$L__BB0_303;
	cvt.u32.u64 	%r1155, %rd710;
	shr.u32 	%r1156, %r1155, 27;
	and.b32  	%r1157, %r1156, 1;
	add.s32 	%r1842, %r1842, %r1157;
$L__BB0_303:
	setp.eq.s32 	%p337, %r1842, 3;
	mov.b64 	%rd746, 268435456;
	@%p337 bra 	$L__BB0_305;
	shr.u64 	%rd586, %rd3, 28;
	and.b64  	%rd587, %rd586, 1;
	setp.eq.b64 	%p338, %rd587, 1;
	setp.eq.s32 	%p339, %r1842, 2;
	selp.b64 	%rd588, 268435456, 0, %p339;
	selp.b64 	%rd746, %rd588, 0, %p338;
$L__BB0_305:
	or.b64  	%rd125, %rd746, %rd122;
	shr.u32 	%r1158, %r261, 26;
	and.b32  	%r302, %r1158, 1;
	add.s32 	%r1844, %r302, %r286;
	@%p25 bra 	$L__BB0_308;
	setp.ge.s32 	%p341, %r3, %r8;
	setp.gt.s32 	%p342, %r3, 0;
	cvt.u32.u64 	%r1159, %rd707;
	shr.u32 	%r1160, %r1159, 28;
	and.b32  	%r1161, %r1160, 1;
	selp.b32 	%r1162, %r1161, 0, %p342;
	add.s32 	%r1163, %r1844, %r1162;
	cvt.u32.u64 	%r1164, %rd705;
	shr.u32 	%r1165, %r1164, 27;
	and.b32  	%r1166, %r1165, 1;
	add.s32 	%r1844, %r1163, %r1166;
	@%p341 bra 	$L__BB0_308;
	cvt.u32.u64 	%r1167, %rd708;
	shr.u32 	%r1168, %r1167, 26;
	and.b32  	%r1169, %r1168, 1;
	add.s32 	%r1844, %r1844, %r1169;
$L__BB0_308:
	@%p19 bra 	$L__BB0_311;
	setp.ge.s32 	%p344, %r3, %r8;
	setp.gt.s32 	%p345, %r3, 0;
	shr.u32 	%r1170, %r12, 28;
	and.b32  	%r1171, %r1170, 1;
	selp.b32 	%r1172, %r1171, 0, %p345;
	add.s32 	%r1173, %r1844, %r1172;
	cvt.u32.u64 	%r1174, %rd706;
	shr.u32 	%r1175, %r1174, 27;
	and.b32  	%r1176, %r1175, 1;
	add.s32 	%r1844, %r1173, %r1176;
	@%p344 bra 	$L__BB0_311;
	cvt.u32.u64 	%r1177, %rd710;
	shr.u32 	%r1178, %r1177, 26;
	and.b32  	%r1179, %r1178, 1;
	add.s32 	%r1844, %r1844, %r1179;
$L__BB0_311:
	setp.eq.s32 	%p346, %r1844, 3;
	mov.b64 	%rd747, 134217728;
	@%p346 bra 	$L__BB0_313;
	shr.u64 	%rd590, %rd3, 27;
	and.b64  	%rd591, %rd590, 1;
	setp.eq.b64 	%p347, %rd591, 1;
	setp.eq.s32 	%p348, %r1844, 2;
	selp.b64 	%rd592, 134217728, 0, %p348;
	selp.b64 	%rd747, %rd592, 0, %p347;
$L__BB0_313:
	or.b64  	%rd128, %rd747, %rd125;
	shr.u32 	%r1180, %r261, 25;
	and.b32  	%r310, %r1180, 1;
	add.s32 	%r1846, %r310, %r294;
	@%p25 bra 	$L__BB0_316;
	setp.ge.s32 	%p350, %r3, %r8;
	setp.gt.s32 	%p351, %r3, 0;
	cvt.u32.u64 	%r1181, %rd707;
	shr.u32 	%r1182, %r1181, 27;
	and.b32  	%r1183, %r1182, 1;
	selp.b32 	%r1184, %r1183, 0, %p351;
	add.s32 	%r1185, %r1846, %r1184;
	cvt.u32.u64 	%r1186, %rd705;
	shr.u32 	%r1187, %r1186, 26;
	and.b32  	%r1188, %r1187, 1;
	add.s32 	%r1846, %r1185, %r1188;
	@%p350 bra 	$L__BB0_316;
	cvt.u32.u64 	%r1189, %rd708;
	shr.u32 	%r1190, %r1189, 25;
	and.b32  	%r1191, %r1190, 1;
	add.s32 	%r1846, %r1846, %r1191;
$L__BB0_316:
	@%p19 bra 	$L__BB0_319;
	setp.ge.s32 	%p353, %r3, %r8;
	setp.gt.s32 	%p354, %r3, 0;
	shr.u32 	%r1192, %r12, 27;
	and.b32  	%r1193, %r1192, 1;
	selp.b32 	%r1194, %r1193, 0, %p354;
	add.s32 	%r1195, %r1846, %r1194;
	cvt.u32.u64 	%r1196, %rd706;
	shr.u32 	%r1197, %r1196, 26;
	and.b32  	%r1198, %r1197, 1;
	add.s32 	%r1846, %r1195, %r1198;
	@%p353 bra 	$L__BB0_319;
	cvt.u32.u64 	%r1199, %rd710;
	shr.u32 	%r1200, %r1199, 25;
	and.b32  	%r1201, %r1200, 1;
	add.s32 	%r1846, %r1846, %r1201;
$L__BB0_319:
	setp.eq.s32 	%p355, %r1846, 3;
	mov.b64 	%rd748, 67108864;
	@%p355 bra 	$L__BB0_321;
	shr.u64 	%rd594, %rd3, 26;
	and.b64  	%rd595, %rd594, 1;
	setp.eq.b64 	%p356, %rd595, 1;
	setp.eq.s32 	%p357, %r1846, 2;
	selp.b64 	%rd596, 67108864, 0, %p357;
	selp.b64 	%rd748, %rd596, 0, %p356;
$L__BB0_321:
	or.b64  	%rd131, %rd748, %rd128;
	shr.u32 	%r1202, %r261, 24;
	and.b32  	%r318, %r1202, 1;
	add.s32 	%r1848, %r318, %r302;
	@%p25 bra 	$L__BB0_324;
	setp.ge.s32 	%p359, %r3, %r8;
	setp.gt.s32 	%p360, %r3, 0;
	cvt.u32.u64 	%r1203, %rd707;
	shr.u32 	%r1204, %r1203, 26;
	and.b32  	%r1205, %r1204, 1;
	selp.b32 	%r1206, %r1205, 0, %p360;
	add.s32 	%r1207, %r1848, %r1206;
	cvt.u32.u64 	%r1208, %rd705;
	shr.u32 	%r1209, %r1208, 25;
	and.b32  	%r1210, %r1209, 1;
	add.s32 	%r1848, %r1207, %r1210;
	@%p359 bra 	$L__BB0_324;
	cvt.u32.u64 	%r1211, %rd708;
	shr.u32 	%r1212, %r1211, 24;
	and.b32  	%r1213, %r1212, 1;
	add.s32 	%r1848, %r1848, %r1213;
$L__BB0_324:
	@%p19 bra 	$L__BB0_327;
	setp.ge.s32 	%p362, %r3, %r8;
	setp.gt.s32 	%p363, %r3, 0;
	shr.u32 	%r1214, %r12, 26;
	and.b32  	%r1215, %r1214, 1;
	selp.b32 	%r1216, %r1215, 0, %p363;
	add.s32 	%r1217, %r1848, %r1216;
	cvt.u32.u64 	%r1218, %rd706;
	shr.u32 	%r1219, %r1218, 25;
	and.b32  	%r1220, %r1219, 1;
	add.s32 	%r1848, %r1217, %r1220;
	@%p362 bra 	$L__BB0_327;
	cvt.u32.u64 	%r1221, %rd710;
	shr.u32 	%r1222, %r1221, 24;
	and.b32  	%r1223, %r1222, 1;
	add.s32 	%r1848, %r1848, %r1223;
$L__BB0_327:
	setp.eq.s32 	%p364, %r1848, 3;
	mov.b64 	%rd749, 33554432;
	@%p364 bra 	$L__BB0_329;
	shr.u64 	%rd598, %rd3, 25;
	and.b64  	%rd599, %rd598, 1;
	setp.eq.b64 	%p365, %rd599, 1;
	setp.eq.s32 	%p366, %r1848, 2;
	selp.b64 	%rd600, 33554432, 0, %p366;
	selp.b64 	%rd749, %rd600, 0, %p365;
$L__BB0_329:
	or.b64  	%rd134, %rd749, %rd131;
	shr.u32 	%r1224, %r261, 23;
	and.b32  	%r326, %r1224, 1;
	add.s32 	%r1850, %r326, %r310;
	@%p25 bra 	$L__BB0_332;
	setp.ge.s32 	%p368, %r3, %r8;
	setp.gt.s32 	%p369, %r3, 0;
	cvt.u32.u64 	%r1225, %rd707;
	shr.u32 	%r1226, %r1225, 25;
	and.b32  	%r1227, %r1226, 1;
	selp.b32 	%r1228, %r1227, 0, %p369;
	add.s32 	%r1229, %r1850, %r1228;
	cvt.u32.u64 	%r1230, %rd705;
	shr.u32 	%r1231, %r1230, 24;
	and.b32  	%r1232, %r1231, 1;
	add.s32 	%r1850, %r1229, %r1232;
	@%p368 bra 	$L__BB0_332;
	cvt.u32.u64 	%r1233, %rd708;
	shr.u32 	%r1234, %r1233, 23;
	and.b32  	%r1235, %r1234, 1;
	add.s32 	%r1850, %r1850, %r1235;
$L__BB0_332:
	@%p19 bra 	$L__BB0_335;
	setp.ge.s32 	%p371, %r3, %r8;
	setp.gt.s32 	%p372, %r3, 0;
	shr.u32 	%r1236, %r12, 25;
	and.b32  	%r1237, %r1236, 1;
	selp.b32 	%r1238, %r1237, 0, %p372;
	add.s32 	%r1239, %r1850, %r1238;
	cvt.u32.u64 	%r1240, %rd706;
	shr.u32 	%r1241, %r1240, 24;
	and.b32  	%r1242, %r1241, 1;
	add.s32 	%r1850, %r1239, %r1242;
	@%p371 bra 	$L__BB0_335;
	cvt.u32.u64 	%r1243, %rd710;
	shr.u32 	%r1244, %r1243, 23;
	and.b32  	%r1245, %r1244, 1;
	add.s32 	%r1850, %r1850, %r1245;
$L__BB0_335:
	setp.eq.s32 	%p373, %r1850, 3;
	mov.b64 	%rd750, 16777216;
	@%p373 bra 	$L__BB0_337;
	shr.u64 	%rd602, %rd3, 24;
	and.b64  	%rd603, %rd602, 1;
	setp.eq.b64 	%p374, %rd603, 1;
	setp.eq.s32 	%p375, %r1850, 2;
	selp.b64 	%rd604, 16777216, 0, %p375;
	selp.b64 	%rd750, %rd604, 0, %p374;
$L__BB0_337:
	or.b64  	%rd137, %rd750, %rd134;
	shr.u32 	%r1246, %r261, 22;
	and.b32  	%r334, %r1246, 1;
	add.s32 	%r1852, %r334, %r318;
	@%p25 bra 	$L__BB0_340;
	setp.ge.s32 	%p377, %r3, %r8;
	setp.gt.s32 	%p378, %r3, 0;
	cvt.u32.u64 	%r1247, %rd707;
	shr.u32 	%r1248, %r1247, 24;
	and.b32  	%r1249, %r1248, 1;
	selp.b32 	%r1250, %r1249, 0, %p378;
	add.s32 	%r1251, %r1852, %r1250;
	cvt.u32.u64 	%r1252, %rd705;
	shr.u32 	%r1253, %r1252, 23;
	and.b32  	%r1254, %r1253, 1;
	add.s32 	%r1852, %r1251, %r1254;
	@%p377 bra 	$L__BB0_340;
	cvt.u32.u64 	%r1255, %rd708;
	shr.u32 	%r1256, %r1255, 22;
	and.b32  	%r1257, %r1256, 1;
	add.s32 	%r1852, %r1852, %r1257;
$L__BB0_340:
	@%p19 bra 	$L__BB0_343;
	setp.ge.s32 	%p380, %r3, %r8;
	setp.gt.s32 	%p381, %r3, 0;
	shr.u32 	%r1258, %r12, 24;
	and.b32  	%r1259, %r1258, 1;
	selp.b32 	%r1260, %r1259, 0, %p381;
	add.s32 	%r1261, %r1852, %r1260;
	cvt.u32.u64 	%r1262, %rd706;
	shr.u32 	%r1263, %r1262, 23;
	and.b32  	%r1264, %r1263, 1;
	add.s32 	%r1852, %r1261, %r1264;
	@%p380 bra 	$L__BB0_343;
	cvt.u32.u64 	%r1265, %rd710;
	shr.u32 	%r1266, %r1265, 22;
	and.b32  	%r1267, %r1266, 1;
	add.s32 	%r1852, %r1852, %r1267;
$L__BB0_343:
	setp.eq.s32 	%p382, %r1852, 3;
	mov.b64 	%rd751, 8388608;
	@%p382 bra 	$L__BB0_345;
	shr.u64 	%rd606, %rd3, 23;
	and.b64  	%rd607, %rd606, 1;
	setp.eq.b64 	%p383, %rd607, 1;
	setp.eq.s32 	%p384, %r1852, 2;
	selp.b64 	%rd608, 8388608, 0, %p384;
	selp.b64 	%rd751, %rd608, 0, %p383;
$L__BB0_345:
	or.b64  	%rd140, %rd751, %rd137;
	shr.u32 	%r1268, %r261, 21;
	and.b32  	%r342, %r1268, 1;
	add.s32 	%r1854, %r342, %r326;
	@%p25 bra 	$L__BB0_348;
	setp.ge.s32 	%p386, %r3, %r8;
	setp.gt.s32 	%p387, %r3, 0;
	cvt.u32.u64 	%r1269, %rd707;
	shr.u32 	%r1270, %r1269, 23;
	and.b32  	%r1271, %r1270, 1;
	selp.b32 	%r1272, %r1271, 0, %p387;
	add.s32 	%r1273, %r1854, %r1272;
	cvt.u32.u64 	%r1274, %rd705;
	shr.u32 	%r1275, %r1274, 22;
	and.b32  	%r1276, %r1275, 1;
	add.s32 	%r1854, %r1273, %r1276;
	@%p386 bra 	$L__BB0_348;
	cvt.u32.u64 	%r1277, %rd708;
	shr.u32 	%r1278, %r1277, 21;
	and.b32  	%r1279, %r1278, 1;
	add.s32 	%r1854, %r1854, %r1279;
$L__BB0_348:
	@%p19 bra 	$L__BB0_351;
	setp.ge.s32 	%p389, %r3, %r8;
	setp.gt.s32 	%p390, %r3, 0;
	shr.u32 	%r1280, %r12, 23;
	and.b32  	%r1281, %r1280, 1;
	selp.b32 	%r1282, %r1281, 0, %p390;
	add.s32 	%r1283, %r1854, %r1282;
	cvt.u32.u64 	%r1284, %rd706;
	shr.u32 	%r1285, %r1284, 22;
	and.b32  	%r1286, %r1285, 1;
	add.s32 	%r1854, %r1283, %r1286;
	@%p389 bra 	$L__BB0_351;
	cvt.u32.u64 	%r1287, %rd710;
	shr.u32 	%r1288, %r1287, 21;
	and.b32  	%r1289, %r1288, 1;
	add.s32 	%r1854, %r1854, %r1289;
$L__BB0_351:
	setp.eq.s32 	%p391, %r1854, 3;
	mov.b64 	%rd752, 4194304;
	@%p391 bra 	$L__BB0_353;
	shr.u64 	%rd610, %rd3, 22;
	and.b64  	%rd611, %rd610, 1;
	setp.eq.b64 	%p392, %rd611, 1;
	setp.eq.s32 	%p393, %r1854, 2;
	selp.b64 	%rd612, 4194304, 0, %p393;
	selp.b64 	%rd752, %rd612, 0, %p392;
$L__BB0_353:
	or.b64  	%rd143, %rd752, %rd140;
	shr.u32 	%r1290, %r261, 20;
	and.b32  	%r350, %r1290, 1;
	add.s32 	%r1856, %r350, %r334;
	@%p25 bra 	$L__BB0_356;
	setp.ge.s32 	%p395, %r3, %r8;
	setp.gt.s32 	%p396, %r3, 0;
	cvt.u32.u64 	%r1291, %rd707;
	shr.u32 	%r1292, %r1291, 22;
	and.b32  	%r1293, %r1292, 1;
	selp.b32 	%r1294, %r1293, 0, %p396;
	add.s32 	%r1295, %r1856, %r1294;
	cvt.u32.u64 	%r1296, %rd705;
	shr.u32 	%r1297, %r1296, 21;
	and.b32  	%r1298, %r1297, 1;
	add.s32 	%r1856, %r1295, %r1298;
	@%p395 bra 	$L__BB0_356;
	cvt.u32.u64 	%r1299, %rd708;
	shr.u32 	%r1300, %r1299, 20;
	and.b32  	%r1301, %r1300, 1;
	add.s32 	%r1856, %r1856, %r1301;
$L__BB0_356:
	@%p19 bra 	$L__BB0_359;
	setp.ge.s32 	%p398, %r3, %r8;
	setp.gt.s32 	%p399, %r3, 0;
	shr.u32 	%r1302, %r12, 22;
	and.b32  	%r1303, %r1302, 1;
	selp.b32 	%r1304, %r1303, 0, %p399;
	add.s32 	%r1305, %r1856, %r1304;
	cvt.u32.u64 	%r1306, %rd706;
	shr.u32 	%r1307, %r1306, 21;
	and.b32  	%r1308, %r1307, 1;
	add.s32 	%r1856, %r1305, %r1308;
	@%p398 bra 	$L__BB0_359;
	cvt.u32.u64 	%r1309, %rd710;
	shr.u32 	%r1310, %r1309, 20;
	and.b32  	%r1311, %r1310, 1;
	add.s32 	%r1856, %r1856, %r1311;
$L__BB0_359:
	setp.eq.s32 	%p400, %r1856, 3;
	mov.b64 	%rd753, 2097152;
	@%p400 bra 	$L__BB0_361;
	shr.u64 	%rd614, %rd3, 21;
	and.b64  	%rd615, %rd614, 1;
	setp.eq.b64 	%p401, %rd615, 1;
	setp.eq.s32 	%p402, %r1856, 2;
	selp.b64 	%rd616, 2097152, 0, %p402;
	selp.b64 	%rd753, %rd616, 0, %p401;
$L__BB0_361:
	or.b64  	%rd146, %rd753, %rd143;
	shr.u32 	%r1312, %r261, 19;
	and.b32  	%r358, %r1312, 1;
	add.s32 	%r1858, %r358, %r342;
	@%p25 bra 	$L__BB0_364;
	setp.ge.s32 	%p404, %r3, %r8;
	setp.gt.s32 	%p405, %r3, 0;
	cvt.u32.u64 	%r1313, %rd707;
	shr.u32 	%r1314, %r1313, 21;
	and.b32  	%r1315, %r1314, 1;
	selp.b32 	%r1316, %r1315, 0, %p405;
	add.s32 	%r1317, %r1858, %r1316;
	cvt.u32.u64 	%r1318, %rd705;
	shr.u32 	%r1319, %r1318, 20;
	and.b32  	%r1320, %r1319, 1;
	add.s32 	%r1858, %r1317, %r1320;
	@%p404 bra 	$L__BB0_364;
	cvt.u32.u64 	%r1321, %rd708;
	shr.u32 	%r1322, %r1321, 19;
	and.b32  	%r1323, %r1322, 1;
	add.s32 	%r1858, %r1858, %r1323;
$L__BB0_364:
	@%p19 bra 	$L__BB0_367;
	setp.ge.s32 	%p407, %r3, %r8;
	setp.gt.s32 	%p408, %r3, 0;
	shr.u32 	%r1324, %r12, 21;
	and.b32  	%r1325, %r1324, 1;
	selp.b32 	%r1326, %r1325, 0, %p408;
	add.s32 	%r1327, %r1858, %r1326;
	cvt.u32.u64 	%r1328, %rd706;
	shr.u32 	%r1329, %r1328, 20;
	and.b32  	%r1330, %r1329, 1;
	add.s32 	%r1858, %r1327, %r1330;
	@%p407 bra 	$L__BB0_367;
	cvt.u32.u64 	%r1331, %rd710;
	shr.u32 	%r1332, %r1331, 19;
	and.b32  	%r1333, %r1332, 1;
	add.s32 	%r1858, %r1858, %r1333;
$L__BB0_367:
	setp.eq.s32 	%p409, %r1858, 3;
	mov.b64 	%rd754, 1048576;
	@%p409 bra 	$L__BB0_369;
	shr.u64 	%rd618, %rd3, 20;
	and.b64  	%rd619, %rd618, 1;
	setp.eq.b64 	%p410, %rd619, 1;
	setp.eq.s32 	%p411, %r1858, 2;
	selp.b64 	%rd620, 1048576, 0, %p411;
	selp.b64 	%rd754, %rd620, 0, %p410;
$L__BB0_369:
	or.b64  	%rd149, %rd754, %rd146;
	shr.u32 	%r1334, %r261, 18;
	and.b32  	%r366, %r1334, 1;
	add.s32 	%r1860, %r366, %r350;
	@%p25 bra 	$L__BB0_372;
	setp.ge.s32 	%p413, %r3, %r8;
	setp.gt.s32 	%p414, %r3, 0;
	cvt.u32.u64 	%r1335, %rd707;
	shr.u32 	%r1336, %r1335, 20;
	and.b32  	%r1337, %r1336, 1;
	selp.b32 	%r1338, %r1337, 0, %p414;
	add.s32 	%r1339, %r1860, %r1338;
	cvt.u32.u64 	%r1340, %rd705;
	shr.u32 	%r1341, %r1340, 19;
	and.b32  	%r1342, %r1341, 1;
	add.s32 	%r1860, %r1339, %r1342;
	@%p413 bra 	$L__BB0_372;
	cvt.u32.u64 	%r1343, %rd708;
	shr.u32 	%r1344, %r1343, 18;
	and.b32  	%r1345, %r1344, 1;
	add.s32 	%r1860, %r1860, %r1345;
$L__BB0_372:
	@%p19 bra 	$L__BB0_375;
	setp.ge.s32 	%p416, %r3, %r8;
	setp.gt.s32 	%p417, %r3, 0;
	shr.u32 	%r1346, %r12, 20;
	and.b32  	%r1347, %r1346, 1;
	selp.b32 	%r1348, %r1347, 0, %p417;
	add.s32 	%r1349, %r1860, %r1348;
	cvt.u32.u64 	%r1350, %rd706;
	shr.u32 	%r1351, %r1350, 19;
	and.b32  	%r1352, %r1351, 1;
	add.s32 	%r1860, %r1349, %r1352;
	@%p416 bra 	$L__BB0_375;
	cvt.u32.u64 	%r1353, %rd710;
	shr.u32 	%r1354, %r1353, 18;
	and.b32  	%r1355, %r1354, 1;
	add.s32 	%r1860, %r1860, %r1355;
$L__BB0_375:
	setp.eq.s32 	%p418, %r1860, 3;
	mov.b64 	%rd755, 524288;
	@%p418 bra 	$L__BB0_377;
	shr.u64 	%rd622, %rd3, 19;
	and.b64  	%rd623, %rd622, 1;
	setp.eq.b64 	%p419, %rd623, 1;
	setp.eq.s32 	%p420, %r1860, 2;
	selp.b64 	%rd624, 524288, 0, %p420;
	selp.b64 	%rd755, %rd624, 0, %p419;
$L__BB0_377:
	or.b64  	%rd152, %rd755, %rd149;
	shr.u32 	%r1356, %r261, 17;
	and.b32  	%r374, %r1356, 1;
	add.s32 	%r1862, %r374, %r358;
	@%p25 bra 	$L__BB0_380;
	setp.ge.s32 	%p422, %r3, %r8;
	setp.gt.s32 	%p423, %r3, 0;
	cvt.u32.u64 	%r1357, %rd707;
	shr.u32 	%r1358, %r1357, 19;
	and.b32  	%r1359, %r1358, 1;
	selp.b32 	%r1360, %r1359, 0, %p423;
	add.s32 	%r1361, %r1862, %r1360;
	cvt.u32.u64 	%r1362, %rd705;
	shr.u32 	%r1363, %r1362, 18;
	and.b32  	%r1364, %r1363, 1;
	add.s32 	%r1862, %r1361, %r1364;
	@%p422 bra 	$L__BB0_380;
	cvt.u32.u64 	%r1365, %rd708;
	shr.u32 	%r1366, %r1365, 17;
	and.b32  	%r1367, %r1366, 1;
	add.s32 	%r1862, %r1862, %r1367;
$L__BB0_380:
	@%p19 bra 	$L__BB0_383;
	setp.ge.s32 	%p425, %r3, %r8;
	setp.gt.s32 	%p426, %r3, 0;
	shr.u32 	%r1368, %r12, 19;
	and.b32  	%r1369, %r1368, 1;
	selp.b32 	%r1370, %r1369, 0, %p426;
	add.s32 	%r1371, %r1862, %r1370;
	cvt.u32.u64 	%r1372, %rd706;
	shr.u32 	%r1373, %r1372, 18;
	and.b32  	%r1374, %r1373, 1;
	add.s32 	%r1862, %r1371, %r1374;
	@%p425 bra 	$L__BB0_383;
	cvt.u32.u64 	%r1375, %rd710;
	shr.u32 	%r1376, %r1375, 17;
	and.b32  	%r1377, %r1376, 1;
	add.s32 	%r1862, %r1862, %r1377;
$L__BB0_383:
	setp.eq.s32 	%p427, %r1862, 3;
	mov.b64 	%rd756, 262144;
	@%p427 bra 	$L__BB0_385;
	shr.u64 	%rd626, %rd3, 18;
	and.b64  	%rd627, %rd626, 1;
	setp.eq.b64 	%p428, %rd627, 1;
	setp.eq.s32 	%p429, %r1862, 2;
	selp.b64 	%rd628, 262144, 0, %p429;
	selp.b64 	%rd756, %rd628, 0, %p428;
$L__BB0_385:
	or.b64  	%rd155, %rd756, %rd152;
	shr.u32 	%r1378, %r261, 16;
	and.b32  	%r382, %r1378, 1;
	add.s32 	%r1864, %r382, %r366;
	@%p25 bra 	$L__BB0_388;
	setp.ge.s32 	%p431, %r3, %r8;
	setp.gt.s32 	%p432, %r3, 0;
	cvt.u32.u64 	%r1379, %rd707;
	shr.u32 	%r1380, %r1379, 18;
	and.b32  	%r1381, %r1380, 1;
	selp.b32 	%r1382, %r1381, 0, %p432;
	add.s32 	%r1383, %r1864, %r1382;
	cvt.u32.u64 	%r1384, %rd705;
	shr.u32 	%r1385, %r1384, 17;
	and.b32  	%r1386, %r1385, 1;
	add.s32 	%r1864, %r1383, %r1386;
	@%p431 bra 	$L__BB0_388;
	cvt.u32.u64 	%r1387, %rd708;
	shr.u32 	%r1388, %r1387, 16;
	and.b32  	%r1389, %r1388, 1;
	add.s32 	%r1864, %r1864, %r1389;
$L__BB0_388:
	@%p19 bra 	$L__BB0_391;
	setp.ge.s32 	%p434, %r3, %r8;
	setp.gt.s32 	%p435, %r3, 0;
	shr.u32 	%r1390, %r12, 18;
	and.b32  	%r1391, %r1390, 1;
	selp.b32 	%r1392, %r1391, 0, %p435;
	add.s32 	%r1393, %r1864, %r1392;
	cvt.u32.u64 	%r1394, %rd706;
	shr.u32 	%r1395, %r1394, 17;
	and.b32  	%r1396, %r1395, 1;
	add.s32 	%r1864, %r1393, %r1396;
	@%p434 bra 	$L__BB0_391;
	cvt.u32.u64 	%r1397, %rd710;
	shr.u32 	%r1398, %r1397, 16;
	and.b32  	%r1399, %r1398, 1;
	add.s32 	%r1864, %r1864, %r1399;
$L__BB0_391:
	setp.eq.s32 	%p436, %r1864, 3;
	mov.b64 	%rd757, 131072;
	@%p436 bra 	$L__BB0_393;
	shr.u64 	%rd630, %rd3, 17;
	and.b64  	%rd631, %rd630, 1;
	setp.eq.b64 	%p437, %rd631, 1;
	setp.eq.s32 	%p438, %r1864, 2;
	selp.b64 	%rd632, 131072, 0, %p438;
	selp.b64 	%rd757, %rd632, 0, %p437;
$L__BB0_393:
	or.b64  	%rd158, %rd757, %rd155;
	shr.u32 	%r1400, %r261, 15;
	and.b32  	%r390, %r1400, 1;
	add.s32 	%r1866, %r390, %r374;
	@%p25 bra 	$L__BB0_396;
	setp.ge.s32 	%p440, %r3, %r8;
	setp.gt.s32 	%p441, %r3, 0;
	cvt.u32.u64 	%r1401, %rd707;
	shr.u32 	%r1402, %r1401, 17;
	and.b32  	%r1403, %r1402, 1;
	selp.b32 	%r1404, %r1403, 0, %p441;
	add.s32 	%r1405, %r1866, %r1404;
	cvt.u32.u64 	%r1406, %rd705;
	shr.u32 	%r1407, %r1406, 16;
	and.b32  	%r1408, %r1407, 1;
	add.s32 	%r1866, %r1405, %r1408;
	@%p440 bra 	$L__BB0_396;
	cvt.u32.u64 	%r1409, %rd708;
	shr.u32 	%r1410, %r1409, 15;
	and.b32  	%r1411, %r1410, 1;
	add.s32 	%r1866, %r1866, %r1411;
$L__BB0_396:
	@%p19 bra 	$L__BB0_399;
	setp.ge.s32 	%p443, %r3, %r8;
	setp.gt.s32 	%p444, %r3, 0;
	shr.u32 	%r1412, %r12, 17;
	and.b32  	%r1413, %r1412, 1;
	selp.b32 	%r1414, %r1413, 0, %p444;
	add.s32 	%r1415, %r1866, %r1414;
	cvt.u32.u64 	%r1416, %rd706;
	shr.u32 	%r1417, %r1416, 16;
	and.b32  	%r1418, %r1417, 1;
	add.s32 	%r1866, %r1415, %r1418;
	@%p443 bra 	$L__BB0_399;
	cvt.u32.u64 	%r1419, %rd710;
	shr.u32 	%r1420, %r1419, 15;
	and.b32  	%r1421, %r1420, 1;
	add.s32 	%r1866, %r1866, %r1421;
$L__BB0_399:
	setp.eq.s32 	%p445, %r1866, 3;
	mov.b64 	%rd758, 65536;
	@%p445 bra 	$L__BB0_401;
	shr.u64 	%rd634, %rd3, 16;
	and.b64  	%rd635, %rd634, 1;
	setp.eq.b64 	%p446, %rd635, 1;
	setp.eq.s32 	%p447, %r1866, 2;
	selp.b64 	%rd636, 65536, 0, %p447;
	selp.b64 	%rd758, %rd636, 0, %p446;
$L__BB0_401:
	or.b64  	%rd161, %rd758, %rd158;
	shr.u32 	%r1422, %r261, 14;
	and.b32  	%r398, %r1422, 1;
	add.s32 	%r1868, %r398, %r382;
	@%p25 bra 	$L__BB0_404;
	setp.ge.s32 	%p449, %r3, %r8;
	setp.gt.s32 	%p450, %r3, 0;
	cvt.u32.u64 	%r1423, %rd707;
	shr.u32 	%r1424, %r1423, 16;
	and.b32  	%r1425, %r1424, 1;
	selp.b32 	%r1426, %r1425, 0, %p450;
	add.s32 	%r1427, %r1868, %r1426;
	cvt.u32.u64 	%r1428, %rd705;
	shr.u32 	%r1429, %r1428, 15;
	and.b32  	%r1430, %r1429, 1;
	add.s32 	%r1868, %r1427, %r1430;
	@%p449 bra 	$L__BB0_404;
	cvt.u32.u64 	%r1431, %rd708;
	shr.u32 	%r1432, %r1431, 14;
	and.b32  	%r1433, %r1432, 1;
	add.s32 	%r1868, %r1868, %r1433;
$L__BB0_404:
	@%p19 bra 	$L__BB0_407;
	setp.ge.s32 	%p452, %r3, %r8;
	setp.gt.s32 	%p453, %r3, 0;
	shr.u32 	%r1434, %r12, 16;
	and.b32  	%r1435, %r1434, 1;
	selp.b32 	%r1436, %r1435, 0, %p453;
	add.s32 	%r1437, %r1868, %r1436;
	cvt.u32.u64 	%r1438, %rd706;
	shr.u32 	%r1439, %r1438, 15;
	and.b32  	%r1440, %r1439, 1;
	add.s32 	%r1868, %r1437, %r1440;
	@%p452 bra 	$L__BB0_407;
	cvt.u32.u64 	%r1441, %rd710;
	shr.u32 	%r1442, %r1441, 14;
	and.b32  	%r1443, %r1442, 1;
	add.s32 	%r1868, %r1868, %r1443;
$L__BB0_407:
	setp.eq.s32 	%p454, %r1868, 3;
	mov.b64 	%rd759, 32768;
	@%p454 bra 	$L__BB0_409;
	shr.u64 	%rd638, %rd3, 15;
	and.b64  	%rd639, %rd638, 1;
	setp.eq.b64 	%p455, %rd639, 1;
	setp.eq.s32 	%p456, %r1868, 2;
	selp.b64 	%rd640, 32768, 0, %p456;
	selp.b64 	%rd759, %rd640, 0, %p455;
$L__BB0_409:
	or.b64  	%rd164, %rd759, %rd161;
	shr.u32 	%r1444, %r261, 13;
	and.b32  	%r406, %r1444, 1;
	add.s32 	%r1870, %r406, %r390;
	@%p25 bra 	$L__BB0_412;
	setp.ge.s32 	%p458, %r3, %r8;
	setp.gt.s32 	%p459, %r3, 0;
	cvt.u32.u64 	%r1445, %rd707;
	shr.u32 	%r1446, %r1445, 15;
	and.b32  	%r1447, %r1446, 1;
	selp.b32 	%r1448, %r1447, 0, %p459;
	add.s32 	%r1449, %r1870, %r1448;
	cvt.u32.u64 	%r1450, %rd705;
	shr.u32 	%r1451, %r1450, 14;
	and.b32  	%r1452, %r1451, 1;
	add.s32 	%r1870, %r1449, %r1452;
	@%p458 bra 	$L__BB0_412;
	cvt.u32.u64 	%r1453, %rd708;
	shr.u32 	%r1454, %r1453, 13;
	and.b32  	%r1455, %r1454, 1;
	add.s32 	%r1870, %r1870, %r1455;
$L__BB0_412:
	@%p19 bra 	$L__BB0_415;
	setp.ge.s32 	%p461, %r3, %r8;
	setp.gt.s32 	%p462, %r3, 0;
	shr.u32 	%r1456, %r12, 15;
	and.b32  	%r1457, %r1456, 1;
	selp.b32 	%r1458, %r1457, 0, %p462;
	add.s32 	%r1459, %r1870, %r1458;
	cvt.u32.u64 	%r1460, %rd706;
	shr.u32 	%r1461, %r1460, 14;
	and.b32  	%r1462, %r1461, 1;
	add.s32 	%r1870, %r1459, %r1462;
	@%p461 bra 	$L__BB0_415;
	cvt.u32.u64 	%r1463, %rd710;
	shr.u32 	%r1464, %r1463, 13;
	and.b32  	%r1465, %r1464, 1;
	add.s32 	%r1870, %r1870, %r1465;
$L__BB0_415:
	setp.eq.s32 	%p463, %r1870, 3;
	mov.b64 	%rd760, 16384;
	@%p463 bra 	$L__BB0_417;
	shr.u64 	%rd642, %rd3, 14;
	and.b64  	%rd643, %rd642, 1;
	setp.eq.b64 	%p464, %rd643, 1;
	setp.eq.s32 	%p465, %r1870, 2;
	selp.b64 	%rd644, 16384, 0, %p465;
	selp.b64 	%rd760, %rd644, 0, %p464;
$L__BB0_417:
	or.b64  	%rd167, %rd760, %rd164;
	shr.u32 	%r1466, %r261, 12;
	and.b32  	%r414, %r1466, 1;
	add.s32 	%r1872, %r414, %r398;
	@%p25 bra 	$L__BB0_420;
	setp.ge.s32 	%p467, %r3, %r8;
	setp.gt.s32 	%p468, %r3, 0;
	cvt.u32.u64 	%r1467, %rd707;
	shr.u32 	%r1468, %r1467, 14;
	and.b32  	%r1469, %r1468, 1;
	selp.b32 	%r1470, %r1469, 0, %p468;
	add.s32 	%r1471, %r1872, %r1470;
	cvt.u32.u64 	%r1472, %rd705;
	shr.u32 	%r1473, %r1472, 13;
	and.b32  	%r1474, %r1473, 1;
	add.s32 	%r1872, %r1471, %r1474;
	@%p467 bra 	$L__BB0_420;
	cvt.u32.u64 	%r1475, %rd708;
	shr.u32 	%r1476, %r1475, 12;
	and.b32  	%r1477, %r1476, 1;
	add.s32 	%r1872, %r1872, %r1477;
$L__BB0_420:
	@%p19 bra 	$L__BB0_423;
	setp.ge.s32 	%p470, %r3, %r8;
	setp.gt.s32 	%p471, %r3, 0;
	shr.u32 	%r1478, %r12, 14;
	and.b32  	%r1479, %r1478, 1;
	selp.b32 	%r1480, %r1479, 0, %p471;
	add.s32 	%r1481, %r1872, %r1480;
	cvt.u32.u64 	%r1482, %rd706;
	shr.u32 	%r1483, %r1482, 13;
	and.b32  	%r1484, %r1483, 1;
	add.s32 	%r1872, %r1481, %r1484;
	@%p470 bra 	$L__BB0_423;
	cvt.u32.u64 	%r1485, %rd710;
	shr.u32 	%r1486, %r1485, 12;
	and.b32  	%r1487, %r1486, 1;
	add.s32 	%r1872, %r1872, %r1487;
$L__BB0_423:
	setp.eq.s32 	%p472, %r1872, 3;
	mov.b64 	%rd761, 8192;
	@%p472 bra 	$L__BB0_425;
	shr.u64 	%rd646, %rd3, 13;
	and.b64  	%rd647, %rd646, 1;
	setp.eq.b64 	%p473, %rd647, 1;
	setp.eq.s32 	%p474, %r1872, 2;
	selp.b64 	%rd648, 8192, 0, %p474;
	selp.b64 	%rd761, %rd648, 0, %p473;
$L__BB0_425:
	or.b64  	%rd170, %rd761, %rd167;
	shr.u32 	%r1488, %r261, 11;
	and.b32  	%r422, %r1488, 1;
	add.s32 	%r1874, %r422, %r406;
	@%p25 bra 	$L__BB0_428;
	setp.ge.s32 	%p476, %r3, %r8;
	setp.gt.s32 	%p477, %r3, 0;
	cvt.u32.u64 	%r1489, %rd707;
	shr.u32 	%r1490, %r1489, 13;
	and.b32  	%r1491, %r1490, 1;
	selp.b32 	%r1492, %r1491, 0, %p477;
	add.s32 	%r1493, %r1874, %r1492;
	cvt.u32.u64 	%r1494, %rd705;
	shr.u32 	%r1495, %r1494, 12;
	and.b32  	%r1496, %r1495, 1;
	add.s32 	%r1874, %r1493, %r1496;
	@%p476 bra 	$L__BB0_428;
	cvt.u32.u64 	%r1497, %rd708;
	shr.u32 	%r1498, %r1497, 11;
	and.b32  	%r1499, %r1498, 1;
	add.s32 	%r1874, %r1874, %r1499;
$L__BB0_428:
	@%p19 bra 	$L__BB0_431;
	setp.ge.s32 	%p479, %r3, %r8;
	setp.gt.s32 	%p480, %r3, 0;
	shr.u32 	%r1500, %r12, 13;
	and.b32  	%r1501, %r1500, 1;
	selp.b32 	%r1502, %r1501, 0, %p480;
	add.s32 	%r1503, %r1874, %r1502;
	cvt.u32.u64 	%r1504, %rd706;
	shr.u32 	%r1505, %r1504, 12;
	and.b32  	%r1506, %r1505, 1;
	add.s32 	%r1874, %r1503, %r1506;
	@%p479 bra 	$L__BB0_431;
	cvt.u32.u64 	%r1507, %rd710;
	shr.u32 	%r1508, %r1507, 11;
	and.b32  	%r1509, %r1508, 1;
	add.s32 	%r1874, %r1874, %r1509;
$L__BB0_431:
	setp.eq.s32 	%p481, %r1874, 3;
	mov.b64 	%rd762, 4096;
	@%p481 bra 	$L__BB0_433;
	shr.u64 	%rd650, %rd3, 12;
	and.b64  	%rd651, %rd650, 1;
	setp.eq.b64 	%p482, %rd651, 1;
	setp.eq.s32 	%p483, %r1874, 2;
	selp.b64 	%rd652, 4096, 0, %p483;
	selp.b64 	%rd762, %rd652, 0, %p482;
$L__BB0_433:
	or.b64  	%rd173, %rd762, %rd170;
	shr.u32 	%r1510, %r261, 10;
	and.b32  	%r430, %r1510, 1;
	add.s32 	%r1876, %r430, %r414;
	@%p25 bra 	$L__BB0_436;
	setp.ge.s32 	%p485, %r3, %r8;
	setp.gt.s32 	%p486, %r3, 0;
	cvt.u32.u64 	%r1511, %rd707;
	shr.u32 	%r1512, %r1511, 12;
	and.b32  	%r1513, %r1512, 1;
	selp.b32 	%r1514, %r1513, 0, %p486;
	add.s32 	%r1515, %r1876, %r1514;
	cvt.u32.u64 	%r1516, %rd705;
	shr.u32 	%r1517, %r1516, 11;
	and.b32  	%r1518, %r1517, 1;
	add.s32 	%r1876, %r1515, %r1518;
	@%p485 bra 	$L__BB0_436;
	cvt.u32.u64 	%r1519, %rd708;
	shr.u32 	%r1520, %r1519, 10;
	and.b32  	%r1521, %r1520, 1;
	add.s32 	%r1876, %r1876, %r1521;
$L__BB0_436:
	@%p19 bra 	$L__BB0_439;
	setp.ge.s32 	%p488, %r3, %r8;
	setp.gt.s32 	%p489, %r3, 0;
	shr.u32 	%r1522, %r12, 12;
	and.b32  	%r1523, %r1522, 1;
	selp.b32 	%r1524, %r1523, 0, %p489;
	add.s32 	%r1525, %r1876, %r1524;
	cvt.u32.u64 	%r1526, %rd706;
	shr.u32 	%r1527, %r1526, 11;
	and.b32  	%r1528, %r1527, 1;
	add.s32 	%r1876, %r1525, %r1528;
	@%p488 bra 	$L__BB0_439;
	cvt.u32.u64 	%r1529, %rd710;
	shr.u32 	%r1530, %r1529, 10;
	and.b32  	%r1531, %r1530, 1;
	add.s32 	%r1876, %r1876, %r1531;
$L__BB0_439:
	setp.eq.s32 	%p490, %r1876, 3;
	mov.b64 	%rd763, 2048;
	@%p490 bra 	$L__BB0_441;
	shr.u64 	%rd654, %rd3, 11;
	and.b64  	%rd655, %rd654, 1;
	setp.eq.b64 	%p491, %rd655, 1;
	setp.eq.s32 	%p492, %r1876, 2;
	selp.b64 	%rd656, 2048, 0, %p492;
	selp.b64 	%rd763, %rd656, 0, %p491;
$L__BB0_441:
	or.b64  	%rd176, %rd763, %rd173;
	shr.u32 	%r1532, %r261, 9;
	and.b32  	%r438, %r1532, 1;
	add.s32 	%r1878, %r438, %r422;
	@%p25 bra 	$L__BB0_444;
	setp.ge.s32 	%p494, %r3, %r8;
	setp.gt.s32 	%p495, %r3, 0;
	cvt.u32.u64 	%r1533, %rd707;
	shr.u32 	%r1534, %r1533, 11;
	and.b32  	%r1535, %r1534, 1;
	selp.b32 	%r1536, %r1535, 0, %p495;
	add.s32 	%r1537, %r1878, %r1536;
	cvt.u32.u64 	%r1538, %rd705;
	shr.u32 	%r1539, %r1538, 10;
	and.b32  	%r1540, %r1539, 1;
	add.s32 	%r1878, %r1537, %r1540;
	@%p494 bra 	$L__BB0_444;
	cvt.u32.u64 	%r1541, %rd708;
	shr.u32 	%r1542, %r1541, 9;
	and.b32  	%r1543, %r1542, 1;
	add.s32 	%r1878, %r1878, %r1543;
$L__BB0_444:
	@%p19 bra 	$L__BB0_447;
	setp.ge.s32 	%p497, %r3, %r8;
	setp.gt.s32 	%p498, %r3, 0;
	shr.u32 	%r1544, %r12, 11;
	and.b32  	%r1545, %r1544, 1;
	selp.b32 	%r1546, %r1545, 0, %p498;
	add.s32 	%r1547, %r1878, %r1546;
	cvt.u32.u64 	%r1548, %rd706;
	shr.u32 	%r1549, %r1548, 10;
	and.b32  	%r1550, %r1549, 1;
	add.s32 	%r1878, %r1547, %r1550;
	@%p497 bra 	$L__BB0_447;
	cvt.u32.u64 	%r1551, %rd710;
	shr.u32 	%r1552, %r1551, 9;
	and.b32  	%r1553, %r1552, 1;
	add.s32 	%r1878, %r1878, %r1553;
$L__BB0_447:
	setp.eq.s32 	%p499, %r1878, 3;
	mov.b64 	%rd764, 1024;
	@%p499 bra 	$L__BB0_449;
	shr.u64 	%rd658, %rd3, 10;
	and.b64  	%rd659, %rd658, 1;
	setp.eq.b64 	%p500, %rd659, 1;
	setp.eq.s32 	%p501, %r1878, 2;
	selp.b64 	%rd660, 1024, 0, %p501;
	selp.b64 	%rd764, %rd660, 0, %p500;
$L__BB0_449:
	or.b64  	%rd179, %rd764, %rd176;
	shr.u32 	%r1554, %r261, 8;
	and.b32  	%r446, %r1554, 1;
	add.s32 	%r1880, %r446, %r430;
	@%p25 bra 	$L__BB0_452;
	setp.ge.s32 	%p503, %r3, %r8;
	setp.gt.s32 	%p504, %r3, 0;
	cvt.u32.u64 	%r1555, %rd707;
	shr.u32 	%r1556, %r1555, 10;
	and.b32  	%r1557, %r1556, 1;
	selp.b32 	%r1558, %r1557, 0, %p504;
	add.s32 	%r1559, %r1880, %r1558;
	cvt.u32.u64 	%r1560, %rd705;
	shr.u32 	%r1561, %r1560, 9;
	and.b32  	%r1562, %r1561, 1;
	add.s32 	%r1880, %r1559, %r1562;
	@%p503 bra 	$L__BB0_452;
	cvt.u32.u64 	%r1563, %rd708;
	shr.u32 	%r1564, %r1563, 8;
	and.b32  	%r1565, %r1564, 1;
	add.s32 	%r1880, %r1880, %r1565;
$L__BB0_452:
	@%p19 bra 	$L__BB0_455;
	setp.ge.s32 	%p506, %r3, %r8;
	setp.gt.s32 	%p507, %r3, 0;
	shr.u32 	%r1566, %r12, 10;
	and.b32  	%r1567, %r1566, 1;
	selp.b32 	%r1568, %r1567, 0, %p507;
	add.s32 	%r1569, %r1880, %r1568;
	cvt.u32.u64 	%r1570, %rd706;
	shr.u32 	%r1571, %r1570, 9;
	and.b32  	%r1572, %r1571, 1;
	add.s32 	%r1880, %r1569, %r1572;
	@%p506 bra 	$L__BB0_455;
	cvt.u32.u64 	%r1573, %rd710;
	shr.u32 	%r1574, %r1573, 8;
	and.b32  	%r1575, %r1574, 1;
	add.s32 	%r1880, %r1880, %r1575;
$L__BB0_455:
	setp.eq.s32 	%p508, %r1880, 3;
	mov.b64 	%rd765, 512;
	@%p508 bra 	$L__BB0_457;
	shr.u64 	%rd662, %rd3, 9;
	and.b64  	%rd663, %rd662, 1;
	setp.eq.b64 	%p509, %rd663, 1;
	setp.eq.s32 	%p510, %r1880, 2;
	selp.b64 	%rd664, 512, 0, %p510;
	selp.b64 	%rd765, %rd664, 0, %p509;
$L__BB0_457:
	or.b64  	%rd182, %rd765, %rd179;
	shr.u32 	%r1576, %r261, 7;
	and.b32  	%r454, %r1576, 1;
	add.s32 	%r1882, %r454, %r438;
	@%p25 bra 	$L__BB0_460;
	setp.ge.s32 	%p512, %r3, %r8;
	setp.gt.s32 	%p513, %r3, 0;
	cvt.u32.u64 	%r1577, %rd707;
	shr.u32 	%r1578, %r1577, 9;
	and.b32  	%r1579, %r1578, 1;
	selp.b32 	%r1580, %r1579, 0, %p513;
	add.s32 	%r1581, %r1882, %r1580;
	cvt.u32.u64 	%r1582, %rd705;
	shr.u32 	%r1583, %r1582, 8;
	and.b32  	%r1584, %r1583, 1;
	add.s32 	%r1882, %r1581, %r1584;
	@%p512 bra 	$L__BB0_460;
	cvt.u32.u64 	%r1585, %rd708;
	shr.u32 	%r1586, %r1585, 7;
	and.b32  	%r1587, %r1586, 1;
	add.s32 	%r1882, %r1882, %r1587;
$L__BB0_460:
	@%p19 bra 	$L__BB0_463;
	setp.ge.s32 	%p515, %r3, %r8;
	setp.gt.s32 	%p516, %r3, 0;
	shr.u32 	%r1588, %r12, 9;
	and.b32  	%r1589, %r1588, 1;
	selp.b32 	%r1590, %r1589, 0, %p516;
	add.s32 	%r1591, %r1882, %r1590;
	cvt.u32.u64 	%r1592, %rd706;
	shr.u32 	%r1593, %r1592, 8;
	and.b32  	%r1594, %r1593, 1;
	add.s32 	%r1882, %r1591, %r1594;
	@%p515 bra 	$L__BB0_463;
	cvt.u32.u64 	%r1595, %rd710;
	shr.u32 	%r1596, %r1595, 7;
	and.b32  	%r1597, %r1596, 1;
	add.s32 	%r1882, %r1882, %r1597;
$L__BB0_463:
	setp.eq.s32 	%p517, %r1882, 3;
	mov.b64 	%rd766, 256;
	@%p517 bra 	$L__BB0_465;
	shr.u64 	%rd666, %rd3, 8;
	and.b64  	%rd667, %rd666, 1;
	setp.eq.b64 	%p518, %rd667, 1;
	setp.eq.s32 	%p519, %r1882, 2;
	selp.b64 	%rd668, 256, 0, %p519;
	selp.b64 	%rd766, %rd668, 0, %p518;
$L__BB0_465:
	or.b64  	%rd185, %rd766, %rd182;
	shr.u32 	%r1598, %r261, 6;
	and.b32  	%r462, %r1598, 1;
	add.s32 	%r1884, %r462, %r446;
	@%p25 bra 	$L__BB0_468;
	setp.ge.s32 	%p521, %r3, %r8;
	setp.gt.s32 	%p522, %r3, 0;
	cvt.u32.u64 	%r1599, %rd707;
	shr.u32 	%r1600, %r1599, 8;
	and.b32  	%r1601, %r1600, 1;
	selp.b32 	%r1602, %r1601, 0, %p522;
	add.s32 	%r1603, %r1884, %r1602;
	cvt.u32.u64 	%r1604, %rd705;
	shr.u32 	%r1605, %r1604, 7;
	and.b32  	%r1606, %r1605, 1;
	add.s32 	%r1884, %r1603, %r1606;
	@%p521 bra 	$L__BB0_468;
	cvt.u32.u64 	%r1607, %rd708;
	shr.u32 	%r1608, %r1607, 6;
	and.b32  	%r1609, %r1608, 1;
	add.s32 	%r1884, %r1884, %r1609;
$L__BB0_468:
	@%p19 bra 	$L__BB0_471;
	setp.ge.s32 	%p524, %r3, %r8;
	setp.gt.s32 	%p525, %r3, 0;
	shr.u32 	%r1610, %r12, 8;
	and.b32  	%r1611, %r1610, 1;
	selp.b32 	%r1612, %r1611, 0, %p525;
	add.s32 	%r1613, %r1884, %r1612;
	cvt.u32.u64 	%r1614, %rd706;
	shr.u32 	%r1615, %r1614, 7;
	and.b32  	%r1616, %r1615, 1;
	add.s32 	%r1884, %r1613, %r1616;
	@%p524 bra 	$L__BB0_471;
	cvt.u32.u64 	%r1617, %rd710;
	shr.u32 	%r1618, %r1617, 6;
	and.b32  	%r1619, %r1618, 1;
	add.s32 	%r1884, %r1884, %r1619;
$L__BB0_471:
	setp.eq.s32 	%p526, %r1884, 3;
	mov.b64 	%rd767, 128;
	@%p526 bra 	$L__BB0_473;
	shr.u64 	%rd670, %rd3, 7;
	and.b64  	%rd671, %rd670, 1;
	setp.eq.b64 	%p527, %rd671, 1;
	setp.eq.s32 	%p528, %r1884, 2;
	selp.b64 	%rd672, 128, 0, %p528;
	selp.b64 	%rd767, %rd672, 0, %p527;
$L__BB0_473:
	or.b64  	%rd188, %rd767, %rd185;
	shr.u32 	%r1620, %r261, 5;
	and.b32  	%r470, %r1620, 1;
	add.s32 	%r1886, %r470, %r454;
	@%p25 bra 	$L__BB0_476;
	setp.ge.s32 	%p530, %r3, %r8;
	setp.gt.s32 	%p531, %r3, 0;
	cvt.u32.u64 	%r1621, %rd707;
	shr.u32 	%r1622, %r1621, 7;
	and.b32  	%r1623, %r1622, 1;
	selp.b32 	%r1624, %r1623, 0, %p531;
	add.s32 	%r1625, %r1886, %r1624;
	cvt.u32.u64 	%r1626, %rd705;
	shr.u32 	%r1627, %r1626, 6;
	and.b32  	%r1628, %r1627, 1;
	add.s32 	%r1886, %r1625, %r1628;
	@%p530 bra 	$L__BB0_476;
	cvt.u32.u64 	%r1629, %rd708;
	shr.u32 	%r1630, %r1629, 5;
	and.b32  	%r1631, %r1630, 1;
	add.s32 	%r1886, %r1886, %r1631;
$L__BB0_476:
	@%p19 bra 	$L__BB0_479;
	setp.ge.s32 	%p533, %r3, %r8;
	setp.gt.s32 	%p534, %r3, 0;
	shr.u32 	%r1632, %r12, 7;
	and.b32  	%r1633, %r1632, 1;
	selp.b32 	%r1634, %r1633, 0, %p534;
	add.s32 	%r1635, %r1886, %r1634;
	cvt.u32.u64 	%r1636, %rd706;
	shr.u32 	%r1637, %r1636, 6;
	and.b32  	%r1638, %r1637, 1;
	add.s32 	%r1886, %r1635, %r1638;
	@%p533 bra 	$L__BB0_479;
	cvt.u32.u64 	%r1639, %rd710;
	shr.u32 	%r1640, %r1639, 5;
	and.b32  	%r1641, %r1640, 1;
	add.s32 	%r1886, %r1886, %r1641;
$L__BB0_479:
	setp.eq.s32 	%p535, %r1886, 3;
	mov.b64 	%rd768, 64;
	@%p535 bra 	$L__BB0_481;
	shr.u64 	%rd674, %rd3, 6;
	and.b64  	%rd675, %rd674, 1;
	setp.eq.b64 	%p536, %rd675, 1;
	setp.eq.s32 	%p537, %r1886, 2;
	selp.b64 	%rd676, 64, 0, %p537;
	selp.b64 	%rd768, %rd676, 0, %p536;
$L__BB0_481:
	or.b64  	%rd191, %rd768, %rd188;
	shr.u32 	%r1642, %r261, 4;
	and.b32  	%r478, %r1642, 1;
	add.s32 	%r1888, %r478, %r462;
	@%p25 bra 	$L__BB0_484;
	setp.ge.s32 	%p539, %r3, %r8;
	setp.gt.s32 	%p540, %r3, 0;
	cvt.u32.u64 	%r1643, %rd707;
	shr.u32 	%r1644, %r1643, 6;
	and.b32  	%r1645, %r1644, 1;
	selp.b32 	%r1646, %r1645, 0, %p540;
	add.s32 	%r1647, %r1888, %r1646;
	cvt.u32.u64 	%r1648, %rd705;
	shr.u32 	%r1649, %r1648, 5;
	and.b32  	%r1650, %r1649, 1;
	add.s32 	%r1888, %r1647, %r1650;
	@%p539 bra 	$L__BB0_484;
	cvt.u32.u64 	%r1651, %rd708;
	shr.u32 	%r1652, %r1651, 4;
	and.b32  	%r1653, %r1652, 1;
	add.s32 	%r1888, %r1888, %r1653;
$L__BB0_484:
	@%p19 bra 	$L__BB0_487;
	setp.ge.s32 	%p542, %r3, %r8;
	setp.gt.s32 	%p543, %r3, 0;
	shr.u32 	%r1654, %r12, 6;
	and.b32  	%r1655, %r1654, 1;
	selp.b32 	%r1656, %r1655, 0, %p543;
	add.s32 	%r1657, %r1888, %r1656;
	cvt.u32.u64 	%r1658, %rd706;
	shr.u32 	%r1659, %r1658, 5;
	and.b32  	%r1660, %r1659, 1;
	add.s32 	%r1888, %r1657, %r1660;
	@%p542 bra 	$L__BB0_487;
	cvt.u32.u64 	%r1661, %rd710;
	shr.u32 	%r1662, %r1661, 4;
	and.b32  	%r1663, %r1662, 1;
	add.s32 	%r1888, %r1888, %r1663;
$L__BB0_487:
	setp.eq.s32 	%p544, %r1888, 3;
	mov.b64 	%rd769, 32;
	@%p544 bra 	$L__BB0_489;
	shr.u64 	%rd678, %rd3, 5;
	and.b64  	%rd679, %rd678, 1;
	setp.eq.b64 	%p545, %rd679, 1;
	setp.eq.s32 	%p546, %r1888, 2;
	selp.b64 	%rd680, 32, 0, %p546;
	selp.b64 	%rd769, %rd680, 0, %p545;
$L__BB0_489:
	or.b64  	%rd194, %rd769, %rd191;
	shr.u32 	%r1664, %r261, 3;
	and.b32  	%r486, %r1664, 1;
	add.s32 	%r1890, %r486, %r470;
	@%p25 bra 	$L__BB0_492;
	setp.ge.s32 	%p548, %r3, %r8;
	setp.gt.s32 	%p549, %r3, 0;
	cvt.u32.u64 	%r1665, %rd707;
	shr.u32 	%r1666, %r1665, 5;
	and.b32  	%r1667, %r1666, 1;
	selp.b32 	%r1668, %r1667, 0, %p549;
	add.s32 	%r1669, %r1890, %r1668;
	cvt.u32.u64 	%r1670, %rd705;
	shr.u32 	%r1671, %r1670, 4;
	and.b32  	%r1672, %r1671, 1;
	add.s32 	%r1890, %r1669, %r1672;
	@%p548 bra 	$L__BB0_492;
	cvt.u32.u64 	%r1673, %rd708;
	shr.u32 	%r1674, %r1673, 3;
	and.b32  	%r1675, %r1674, 1;
	add.s32 	%r1890, %r1890, %r1675;
$L__BB0_492:
	@%p19 bra 	$L__BB0_495;
	setp.ge.s32 	%p551, %r3, %r8;
	setp.gt.s32 	%p552, %r3, 0;
	shr.u32 	%r1676, %r12, 5;
	and.b32  	%r1677, %r1676, 1;
	selp.b32 	%r1678, %r1677, 0, %p552;
	add.s32 	%r1679, %r1890, %r1678;
	cvt.u32.u64 	%r1680, %rd706;
	shr.u32 	%r1681, %r1680, 4;
	and.b32  	%r1682, %r1681, 1;
	add.s32 	%r1890, %r1679, %r1682;
	@%p551 bra 	$L__BB0_495;
	cvt.u32.u64 	%r1683, %rd710;
	shr.u32 	%r1684, %r1683, 3;
	and.b32  	%r1685, %r1684, 1;
	add.s32 	%r1890, %r1890, %r1685;
$L__BB0_495:
	setp.eq.s32 	%p553, %r1890, 3;
	mov.b64 	%rd770, 16;
	@%p553 bra 	$L__BB0_497;
	shr.u64 	%rd682, %rd3, 4;
	and.b64  	%rd683, %rd682, 1;
	setp.eq.b64 	%p554, %rd683, 1;
	setp.eq.s32 	%p555, %r1890, 2;
	selp.b64 	%rd684, 16, 0, %p555;
	selp.b64 	%rd770, %rd684, 0, %p554;
$L__BB0_497:
	or.b64  	%rd197, %rd770, %rd194;
	shr.u32 	%r1686, %r261, 2;
	and.b32  	%r494, %r1686, 1;
	add.s32 	%r1892, %r494, %r478;
	@%p25 bra 	$L__BB0_500;
	setp.ge.s32 	%p557, %r3, %r8;
	setp.gt.s32 	%p558, %r3, 0;
	cvt.u32.u64 	%r1687, %rd707;
	shr.u32 	%r1688, %r1687, 4;
	and.b32  	%r1689, %r1688, 1;
	selp.b32 	%r1690, %r1689, 0, %p558;
	add.s32 	%r1691, %r1892, %r1690;
	cvt.u32.u64 	%r1692, %rd705;
	shr.u32 	%r1693, %r1692, 3;
	and.b32  	%r1694, %r1693, 1;
	add.s32 	%r1892, %r1691, %r1694;
	@%p557 bra 	$L__BB0_500;
	cvt.u32.u64 	%r1695, %rd708;
	shr.u32 	%r1696, %r1695, 2;
	and.b32  	%r1697, %r1696, 1;
	add.s32 	%r1892, %r1892, %r1697;
$L__BB0_500:
	@%p19 bra 	$L__BB0_503;
	setp.ge.s32 	%p560, %r3, %r8;
	setp.gt.s32 	%p561, %r3, 0;
	shr.u32 	%r1698, %r12, 4;
	and.b32  	%r1699, %r1698, 1;
	selp.b32 	%r1700, %r1699, 0, %p561;
	add.s32 	%r1701, %r1892, %r1700;
	cvt.u32.u64 	%r1702, %rd706;
	shr.u32 	%r1703, %r1702, 3;
	and.b32  	%r1704, %r1703, 1;
	add.s32 	%r1892, %r1701, %r1704;
	@%p560 bra 	$L__BB0_503;
	cvt.u32.u64 	%r1705, %rd710;
	shr.u32 	%r1706, %r1705, 2;
	and.b32  	%r1707, %r1706, 1;
	add.s32 	%r1892, %r1892, %r1707;
$L__BB0_503:
	setp.eq.s32 	%p562, %r1892, 3;
	mov.b64 	%rd771, 8;
	@%p562 bra 	$L__BB0_505;
	shr.u64 	%rd686, %rd3, 3;
	and.b64  	%rd687, %rd686, 1;
	setp.eq.b64 	%p563, %rd687, 1;
	setp.eq.s32 	%p564, %r1892, 2;
	selp.b64 	%rd688, 8, 0, %p564;
	selp.b64 	%rd771, %rd688, 0, %p563;
$L__BB0_505:
	or.b64  	%rd200, %rd771, %rd197;
	shr.u32 	%r1708, %r261, 1;
	and.b32  	%r502, %r1708, 1;
	add.s32 	%r1894, %r502, %r486;
	@%p25 bra 	$L__BB0_508;
	setp.ge.s32 	%p566, %r3, %r8;
	setp.gt.s32 	%p567, %r3, 0;
	cvt.u32.u64 	%r1709, %rd707;
	shr.u32 	%r1710, %r1709, 3;
	and.b32  	%r1711, %r1710, 1;
	selp.b32 	%r1712, %r1711, 0, %p567;
	add.s32 	%r1713, %r1894, %r1712;
	cvt.u32.u64 	%r1714, %rd705;
	shr.u32 	%r1715, %r1714, 2;
	and.b32  	%r1716, %r1715, 1;
	add.s32 	%r1894, %r1713, %r1716;
	@%p566 bra 	$L__BB0_508;
	cvt.u32.u64 	%r1717, %rd708;
	shr.u32 	%r1718, %r1717, 1;
	and.b32  	%r1719, %r1718, 1;
	add.s32 	%r1894, %r1894, %r1719;
$L__BB0_508:
	@%p19 bra 	$L__BB0_511;
	setp.ge.s32 	%p569, %r3, %r8;
	setp.gt.s32 	%p570, %r3, 0;
	shr.u32 	%r1720, %r12, 3;
	and.b32  	%r1721, %r1720, 1;
	selp.b32 	%r1722, %r1721, 0, %p570;
	add.s32 	%r1723, %r1894, %r1722;
	cvt.u32.u64 	%r1724, %rd706;
	shr.u32 	%r1725, %r1724, 2;
	and.b32  	%r1726, %r1725, 1;
	add.s32 	%r1894, %r1723, %r1726;
	@%p569 bra 	$L__BB0_511;
	cvt.u32.u64 	%r1727, %rd710;
	shr.u32 	%r1728, %r1727, 1;
	and.b32  	%r1729, %r1728, 1;
	add.s32 	%r1894, %r1894, %r1729;
$L__BB0_511:
	setp.eq.s32 	%p571, %r1894, 3;
	mov.b64 	%rd772, 4;
	@%p571 bra 	$L__BB0_513;
	shr.u64 	%rd690, %rd3, 2;
	and.b64  	%rd691, %rd690, 1;
	setp.eq.b64 	%p572, %rd691, 1;
	setp.eq.s32 	%p573, %r1894, 2;
	selp.b64 	%rd692, 4, 0, %p573;
	selp.b64 	%rd772, %rd692, 0, %p572;
$L__BB0_513:
	or.b64  	%rd203, %rd772, %rd200;
	and.b32  	%r1730, %r261, 1;
	add.s32 	%r1896, %r1730, %r494;
	@%p25 bra 	$L__BB0_516;
	setp.ge.s32 	%p575, %r3, %r8;
	setp.gt.s32 	%p576, %r3, 0;
	cvt.u32.u64 	%r1731, %rd707;
	shr.u32 	%r1732, %r1731, 2;
	and.b32  	%r1733, %r1732, 1;
	selp.b32 	%r1734, %r1733, 0, %p576;
	add.s32 	%r1735, %r1896, %r1734;
	cvt.u32.u64 	%r1736, %rd705;
	shr.u32 	%r1737, %r1736, 1;
	and.b32  	%r1738, %r1737, 1;
	add.s32 	%r1896, %r1735, %r1738;
	@%p575 bra 	$L__BB0_516;
	cvt.u32.u64 	%r1739, %rd708;
	and.b32  	%r1740, %r1739, 1;
	add.s32 	%r1896, %r1896, %r1740;
$L__BB0_516:
	setp.ge.s32 	%p577, %r2, %r11;
	@%p577 bra 	$L__BB0_519;
	setp.ge.s32 	%p578, %r3, %r8;
	setp.gt.s32 	%p579, %r3, 0;
	shr.u32 	%r1741, %r12, 2;
	and.b32  	%r1742, %r1741, 1;
	selp.b32 	%r1743, %r1742, 0, %p579;
	add.s32 	%r1744, %r1896, %r1743;
	cvt.u32.u64 	%r1745, %rd706;
	shr.u32 	%r1746, %r1745, 1;
	and.b32  	%r1747, %r1746, 1;
	add.s32 	%r1896, %r1744, %r1747;
	@%p578 bra 	$L__BB0_519;
	cvt.u32.u64 	%r1748, %rd710;
	and.b32  	%r1749, %r1748, 1;
	add.s32 	%r1896, %r1896, %r1749;
$L__BB0_519:
	setp.eq.s32 	%p580, %r1896, 3;
	mov.b64 	%rd773, 2;
	@%p580 bra 	$L__BB0_521;
	shr.u64 	%rd694, %rd3, 1;
	and.b64  	%rd695, %rd694, 1;
	setp.eq.b64 	%p581, %rd695, 1;
	setp.eq.s32 	%p582, %r1896, 2;
	selp.b64 	%rd696, 2, 0, %p582;
	selp.b64 	%rd773, %rd696, 0, %p581;
$L__BB0_521:
	setp.lt.s32 	%p583, %r2, 1;
	or.b64  	%rd206, %rd773, %rd203;
	add.s32 	%r1898, %r1770, %r502;
	@%p583 bra 	$L__BB0_523;
	setp.lt.s32 	%p584, %r3, %r8;
	setp.gt.s32 	%p585, %r3, 0;
	cvt.u32.u64 	%r1750, %rd707;
	shr.u32 	%r1751, %r1750, 1;
	and.b32  	%r1752, %r1751, 1;
	selp.b32 	%r1753, %r1752, 0, %p585;
	add.s32 	%r1754, %r1898, %r1753;
	cvt.u32.u64 	%r1755, %rd705;
	and.b32  	%r1756, %r1755, 1;
	add.s32 	%r1757, %r1754, %r1756;
	shr.u64 	%rd697, %rd708, 63;
	cvt.u32.u64 	%r1758, %rd697;
	selp.b32 	%r1759, %r1758, 0, %p584;
	add.s32 	%r1898, %r1757, %r1759;
$L__BB0_523:
	setp.ge.s32 	%p586, %r2, %r11;
	@%p586 bra 	$L__BB0_525;
	setp.lt.s32 	%p587, %r3, %r8;
	setp.gt.s32 	%p588, %r3, 0;
	shr.u32 	%r1760, %r12, 1;
	and.b32  	%r1761, %r1760, 1;
	selp.b32 	%r1762, %r1761, 0, %p588;
	add.s32 	%r1763, %r1898, %r1762;
	cvt.u32.u64 	%r1764, %rd706;
	and.b32  	%r1765, %r1764, 1;
	add.s32 	%r1766, %r1763, %r1765;
	shr.u64 	%rd698, %rd710, 63;
	cvt.u32.u64 	%r1767, %rd698;
	selp.b32 	%r1768, %r1767, 0, %p587;
	add.s32 	%r1898, %r1766, %r1768;
$L__BB0_525:
	setp.eq.s32 	%p589, %r1898, 3;
	mov.b64 	%rd774, 1;
	@%p589 bra 	$L__BB0_527;
	and.b64  	%rd700, %rd3, 1;
	setp.eq.b64 	%p590, %rd700, 1;
	setp.eq.s32 	%p591, %r1898, 2;
	and.pred  	%p592, %p590, %p591;
	selp.u64 	%rd774, 1, 0, %p592;
$L__BB0_527:
	or.b64  	%rd701, %rd774, %rd206;
	cvta.to.global.u64 	%rd702, %rd209;
	mul.wide.s32 	%rd703, %r1, 8;
	add.s64 	%rd704, %rd702, %rd703;
	st.global.u64 	[%rd704], %rd701;
$L__BB0_528:
	ret;

}


// ===== COMPILED SASS (sm_100) =====

	.target	sm_100

	.elftype	@"ET_EXEC"


//--------------------- .note.nv.tkinfo           --------------------------
	.section	.note.nv.tkinfo,"",@"SHT_NOTE"
	.sectionflags	@"SHF_NOTE_NV_TKINFO"
	.tkinfo
        /*0018*/ 	.word	0x00000002
        /*0030*/ 	.string	""
        /*0030*/ 	.string	"ptxas"
        /*0030*/ 	.string	"Cuda compilation tools, release 13.0, V13.0.88"
        /*0030*/ 	.string	"Build cuda_13.0.r13.0/compiler.36424714_0"
        /*0030*/ 	.string	"-arch sm_100 -m 64 "



//--------------------- .note.nv.cuinfo           --------------------------
	.section	.note.nv.cuinfo,"",@"SHT_NOTE"
	.sectionflags	@"SHF_NOTE_NV_CUINFO"
        /*0018*/ 	.short	0x0002
        /*001a*/ 	.short	0x0064
        /*001c*/ 	.short	0x0082
	.zero		2


//--------------------- .nv.info                  --------------------------
	.section	.nv.info,"",@"SHT_CUDA_INFO"
	.align	4


	//----- nvinfo : EIATTR_REGCOUNT
	.align		4
        /*0000*/ 	.byte	0x04, 0x2f
        /*0002*/ 	.short	(.L_1 - .L_0)
	.align		4
.L_0:
        /*0004*/ 	.word	index@(_Z19game_of_life_kernelPKmPmii)
        /*0008*/ 	.word	0x00000020


	//----- nvinfo : EIATTR_FRAME_SIZE
	.align		4
.L_1:
        /*000c*/ 	.byte	0x04, 0x11
        /*000e*/ 	.short	(.L_3 - .L_2)
	.align		4
.L_2:
        /*0010*/ 	.word	index@(_Z19game_of_life_kernelPKmPmii)
        /*0014*/ 	.word	0x00000000


	//----- nvinfo : EIATTR_MIN_STACK_SIZE
	.align		4
.L_3:
        /*0018*/ 	.byte	0x04, 0x12
        /*001a*/ 	.short	(.L_5 - .L_4)
	.align		4
.L_4:
        /*001c*/ 	.word	index@(_Z19game_of_life_kernelPKmPmii)
        /*0020*/ 	.word	0x00000000
.L_5:


//--------------------- .nv.compat                --------------------------
	.section	.nv.compat,"",@"SHT_CUDA_COMPAT_INFO"
	.align	4
        /*0000*/ 	.byte	0x02, 0x09, 0x00, 0x00, 0x02, 0x02, 0x01, 0x00, 0x02, 0x05, 0x05, 0x00, 0x03, 0x07, 0x01, 0x01
        /*0010*/ 	.byte	0x02, 0x03, 0x00, 0x00, 0x02, 0x06, 0x01, 0x00, 0x04, 0x0b, 0x08, 0x00, 0x09, 0x00, 0x00, 0x00
        /*0020*/ 	.byte	0x00, 0x00, 0x00, 0x00


//--------------------- .nv.info._Z19game_of_life_kernelPKmPmii --------------------------
	.section	.nv.info._Z19game_of_life_kernelPKmPmii,"",@"SHT_CUDA_INFO"
	.sectionflags	@""
	.align	4


	//----- nvinfo : EIATTR_CUDA_API_VERSION
	.align		4
        /*0000*/ 	.byte	0x04, 0x37
        /*0002*/ 	.short	(.L_7 - .L_6)
.L_6:
        /*0004*/ 	.word	0x00000082


	//----- nvinfo : EIATTR_KPARAM_INFO
	.align		4
.L_7:
        /*0008*/ 	.byte	0x04, 0x17
        /*000a*/ 	.short	(.L_9 - .L_8)
.L_8:
        /*000c*/ 	.word	0x00000000
        /*0010*/ 	.short	0x0003
        /*0012*/ 	.short	0x0014
        /*0014*/ 	.byte	0x00, 0xf0, 0x11, 0x00


	//----- nvinfo : EIATTR_KPARAM_INFO
	.align		4
.L_9:
        /*0018*/ 	.byte	0x04, 0x17
        /*001a*/ 	.short	(.L_11 - .L_10)
.L_10:
        /*001c*/ 	.word	0x00000000
        /*0020*/ 	.short	0x0002
        /*0022*/ 	.short	0x0010
        /*0024*/ 	.byte	0x00, 0xf0, 0x11, 0x00


	//----- nvinfo : EIATTR_KPARAM_INFO
	.align		4
.L_11:
        /*0028*/ 	.byte	0x04, 0x17
        /*002a*/ 	.short	(.L_13 - .L_12)
.L_12:
        /*002c*/ 	.word	0x00000000
        /*0030*/ 	.short	0x0001
        /*0032*/ 	.short	0x0008
        /*0034*/ 	.byte	0x00, 0xf5, 0x21, 0x00


	//----- nvinfo : EIATTR_KPARAM_INFO
	.align		4
.L_13:
        /*0038*/ 	.byte	0x04, 0x17
        /*003a*/ 	.short	(.L_15 - .L_14)
.L_14:
        /*003c*/ 	.word	0x00000000
        /*0040*/ 	.short	0x0000
        /*0042*/ 	.short	0x0000
        /*0044*/ 	.byte	0x00, 0xf5, 0x21, 0x00


	//----- nvinfo : EIATTR_SPARSE_MMA_MASK
	.align		4
.L_15:
        /*0048*/ 	.byte	0x03, 0x50
        /*004a*/ 	.short	0x0000


	//----- nvinfo : EIATTR_MAXREG_COUNT
	.align		4
        /*004c*/ 	.byte	0x03, 0x1b
        /*004e*/ 	.short	0x00ff


	//----- nvinfo : EIATTR_MERCURY_ISA_VERSION
	.align		4
        /*0050*/ 	.byte	0x03, 0x5f
        /*0052*/ 	.short	0x0101


	//----- nvinfo : EIATTR_VRC_CTA_INIT_COUNT
	.align		4
        /*0054*/ 	.byte	0x02, 0x4a
	.zero		1
	.zero		1


	//----- nvinfo : EIATTR_EXIT_INSTR_OFFSETS
	.align		4
        /*0058*/ 	.byte	0x04, 0x1c
        /*005a*/ 	.short	(.L_17 - .L_16)


	//   ....[0]....
.L_16:
        /*005c*/ 	.word	0x00000080


	//   ....[1]....
        /*0060*/ 	.word	0x0000a280


	//----- nvinfo : EIATTR_CRS_STACK_SIZE
	.align		4
.L_17:
        /*0064*/ 	.byte	0x04, 0x1e
        /*0066*/ 	.short	(.L_19 - .L_18)
.L_18:
        /*0068*/ 	.word	0x00000000


	//----- nvinfo : EIATTR_CBANK_PARAM_SIZE
	.align		4
.L_19:
        /*006c*/ 	.byte	0x03, 0x19
        /*006e*/ 	.short	0x0018


	//----- nvinfo : EIATTR_PARAM_CBANK
	.align		4
        /*0070*/ 	.byte	0x04, 0x0a
        /*0072*/ 	.short	(.L_21 - .L_20)
	.align		4
.L_20:
        /*0074*/ 	.word	index@(.nv.constant0._Z19game_of_life_kernelPKmPmii)
        /*0078*/ 	.short	0x0380
        /*007a*/ 	.short	0x0018


	//----- nvinfo : EIATTR_SW_WAR
	.align		4
.L_21:
        /*007c*/ 	.byte	0x04, 0x36
        /*007e*/ 	.short	(.L_23 - .L_22)
.L_22:
        /*0080*/ 	.word	0x00000008
.L_23:


//--------------------- .nv.callgraph             --------------------------
	.section	.nv.callgraph,"",@"SHT_CUDA_CALLGRAPH"
	.align	4
	.sectionentsize	8
	.align		4
        /*0000*/ 	.word	0x00000000
	.align		4
        /*0004*/ 	.word	0xffffffff
	.align		4
        /*0008*/ 	.word	0x00000000
	.align		4
        /*000c*/ 	.word	0xfffffffe
	.align		4
        /*0010*/ 	.word	0x00000000
	.align		4
        /*0014*/ 	.word	0xfffffffd
	.align		4
        /*0018*/ 	.word	0x00000000
	.align		4
        /*001c*/ 	.word	0xfffffffc


//--------------------- .text._Z19game_of_life_kernelPKmPmii --------------------------
	.section	.text._Z19game_of_life_kernelPKmPmii,"ax",@progbits
	.align	128
        .global         _Z19game_of_life_kernelPKmPmii
        .type           _Z19game_of_life_kernelPKmPmii,@function
        .size           _Z19game_of_life_kernelPKmPmii,(.L_x_257 - _Z19game_of_life_kernelPKmPmii)
        .other          _Z19game_of_life_kernelPKmPmii,@"STO_CUDA_ENTRY STV_DEFAULT"
_Z19game_of_life_kernelPKmPmii:
.text._Z19game_of_life_kernelPKmPmii:
[----:B------:R-:W-:Y:S01]  /*0000*/  LDC R1, c[0x0][0x37c] ;  /* 0x0000df00ff017b82 */ /* 0x000fe20000000800 */
[----:B------:R-:W0:Y:S07]  /*0010*/  S2R R3, SR_TID.X ;  /* 0x0000000000037919 */ /* 0x000e2e0000002100 */
[----:B------:R-:W0:Y:S08]  /*0020*/  S2UR UR4, SR_CTAID.X ;  /* 0x00000000000479c3 */ /* 0x000e300000002500 */
[----:B------:R-:W0:Y:S08]  /*0030*/  LDC R16, c[0x0][0x360] ;  /* 0x0000d800ff107b82 */ /* 0x000e300000000800 */
[----:B------:R-:W1:Y:S01]  /*0040*/  LDC.64 R12, c[0x0][0x390] ;  /* 0x0000e400ff0c7b82 */ /* 0x000e620000000a00 */
[----:B0-----:R-:W-:-:S02]  /*0050*/  IMAD R16, R16, UR4, R3 ;  /* 0x0000000410107c24 */ /* 0x001fc4000f8e0203 */
[----:B-1----:R-:W-:-:S05]  /*0060*/  IMAD R3, R13, R12, RZ ;  /* 0x0000000c0d037224 */ /* 0x002fca00078e02ff */
[----:B------:R-:W-:-:S13]  /*0070*/  ISETP.GE.AND P0, PT, R16, R3, PT ;  /* 0x000000031000720c */ /* 0x000fda0003f06270 */
[----:B------:R-:W-:Y:S05]  /*0080*/  @P0 EXIT ;  /* 0x000000000000094d */ /* 0x000fea0003800000 */
[----:B------:R-:W-:Y:S01]  /*0090*/  IABS R5, R13 ;  /* 0x0000000d00057213 */ /* 0x000fe20000000000 */
[----:B------:R-:W0:Y:S01]  /*00a0*/  LDC.64 R10, c[0x0][0x380] ;  /* 0x0000e000ff0a7b82 */ /* 0x000e220000000a00 */
[----:B------:R-:W1:Y:S01]  /*00b0*/  LDCU.64 UR6, c[0x0][0x358] ;  /* 0x00006b00ff0677ac */ /* 0x000e620008000a00 */
[----:B------:R-:W-:Y:S01]  /*00c0*/  VIADD R19, R13, 0xffffffff ;  /* 0xffffffff0d137836 */ /* 0x000fe20000000000 */
[----:B------:R-:W2:Y:S01]  /*00d0*/  I2F.RP R0, R5 ;  /* 0x0000000500007306 */ /* 0x000ea20000209400 */
[----:B------:R-:W3:Y:S07]  /*00e0*/  LDCU.64 UR4, c[0x0][0x380] ;  /* 0x00007000ff0477ac */ /* 0x000eee0008000a00 */
[----:B--2---:R-:W2:Y:S01]  /*00f0*/  MUFU.RCP R0, R0 ;  /* 0x0000000000007308 */ /* 0x004ea20000001000 */
[----:B0-----:R-:W-:-:S04]  /*0100*/  IMAD.WIDE R14, R16, 0x8, R10 ;  /* 0x00000008100e7825 */ /* 0x001fc800078e020a */
[----:B--2---:R-:W-:-:S04]  /*0110*/  VIADD R2, R0, 0xffffffe ;  /* 0x0ffffffe00027836 */ /* 0x004fc80000000000 */
[----:B------:R0:W2:Y:S02]  /*0120*/  F2I.FTZ.U32.TRUNC.NTZ R3, R2 ;  /* 0x0000000200037305 */ /* 0x0000a4000021f000 */
[----:B0-----:R-:W-:Y:S02]  /*0130*/  IMAD.MOV.U32 R2, RZ, RZ, RZ ;  /* 0x000000ffff027224 */ /* 0x001fe400078e00ff */
[----:B--2---:R-:W-:-:S04]  /*0140*/  IMAD.MOV R4, RZ, RZ, -R3 ;  /* 0x000000ffff047224 */ /* 0x004fc800078e0a03 */
[----:B------:R-:W-:Y:S01]  /*0150*/  IMAD R7, R4, R5, RZ ;  /* 0x0000000504077224 */ /* 0x000fe200078e02ff */
[----:B------:R-:W-:-:S03]  /*0160*/  IABS R4, R16 ;  /* 0x0000001000047213 */ /* 0x000fc60000000000 */
[----:B------:R-:W-:-:S06]  /*0170*/  IMAD.HI.U32 R3, R3, R7, R2 ;  /* 0x0000000703037227 */ /* 0x000fcc00078e0002 */
[----:B------:R-:W-:-:S04]  /*0180*/  IMAD.HI.U32 R18, R3, R4, RZ ;  /* 0x0000000403127227 */ /* 0x000fc800078e00ff */
[----:B------:R-:W-:Y:S02]  /*0190*/  IMAD.MOV R0, RZ, RZ, -R18 ;  /* 0x000000ffff007224 */ /* 0x000fe400078e0a12 */
[----:B------:R-:W-:Y:S02]  /*01a0*/  VIADD R3, R12, 0xffffffff ;  /* 0xffffffff0c037836 */ /* 0x000fe40000000000 */
[----:B------:R-:W-:-:S05]  /*01b0*/  IMAD R0, R5, R0, R4 ;  /* 0x0000000005007224 */ /* 0x000fca00078e0204 */
[----:B------:R-:W-:-:S13]  /*01c0*/  ISETP.GT.U32.AND P1, PT, R5, R0, PT ;  /* 0x000000000500720c */ /* 0x000fda0003f24070 */
[----:B------:R-:W-:Y:S02]  /*01d0*/  @!P1 IMAD.IADD R0, R0, 0x1, -R5 ;  /* 0x0000000100009824 */ /* 0x000fe400078e0a05 */
[----:B------:R-:W-:Y:S01]  /*01e0*/  @!P1 VIADD R18, R18, 0x1 ;  /* 0x0000000112129836 */ /* 0x000fe20000000000 */
[----:B------:R-:W-:Y:S02]  /*01f0*/  ISETP.NE.AND P1, PT, R13, RZ, PT ;  /* 0x000000ff0d00720c */ /* 0x000fe40003f25270 */
[----:B------:R-:W-:Y:S02]  /*0200*/  ISETP.GE.U32.AND P0, PT, R0, R5, PT ;  /* 0x000000050000720c */ /* 0x000fe40003f06070 */
[----:B------:R-:W-:-:S04]  /*0210*/  LOP3.LUT R0, R16, R13, RZ, 0x3c, !PT ;  /* 0x0000000d10007212 */ /* 0x000fc800078e3cff */
[----:B------:R-:W-:-:S07]  /*0220*/  ISETP.GE.AND P2, PT, R0, RZ, PT ;  /* 0x000000ff0000720c */ /* 0x000fce0003f46270 */
[----:B------:R-:W-:-:S06]  /*0230*/  @P0 VIADD R18, R18, 0x1 ;  /* 0x0000000112120836 */ /* 0x000fcc0000000000 */
[----:B------:R-:W-:Y:S01]  /*0240*/  @!P2 IMAD.MOV R18, RZ, RZ, -R18 ;  /* 0x000000ffff12a224 */ /* 0x000fe200078e0a12 */
[----:B------:R-:W-:-:S04]  /*0250*/  @!P1 LOP3.LUT R18, RZ, R13, RZ, 0x33, !PT ;  /* 0x0000000dff129212 */ /* 0x000fc800078e33ff */
[C---:B------:R-:W-:Y:S01]  /*0260*/  ISETP.GE.AND P0, PT, R18.reuse, R3, PT ;  /* 0x000000031200720c */ /* 0x040fe20003f06270 */
[----:B------:R-:W-:Y:S02]  /*0270*/  IMAD.MOV R0, RZ, RZ, -R18 ;  /* 0x000000ffff007224 */ /* 0x000fe400078e0a12 */
[----:B------:R-:W-:Y:S02]  /*0280*/  IMAD R5, R18, R13, R13 ;  /* 0x0000000d12057224 */ /* 0x000fe400078e020d */
[----:B------:R-:W-:-:S05]  /*0290*/  IMAD R0, R13, R0, R16 ;  /* 0x000000000d007224 */ /* 0x000fca00078e0210 */
[C---:B------:R-:W-:Y:S02]  /*02a0*/  ISETP.GE.AND P3, PT, R0.reuse, 0x1, PT ;  /* 0x000000010000780c */ /* 0x040fe40003f66270 */
[C---:B------:R-:W-:Y:S02]  /*02b0*/  ISETP.GE.AND P1, PT, R0.reuse, R19, PT ;  /* 0x000000130000720c */ /* 0x040fe40003f26270 */
[----:B------:R-:W-:Y:S02]  /*02c0*/  SHF.R.S32.HI R20, RZ, 0x1f, R0 ;  /* 0x0000001fff147819 */ /* 0x000fe40000011400 */
[----:B------:R-:W-:Y:S02]  /*02d0*/  IADD3 R4, P5, PT, R0, R5, RZ ;  /* 0x0000000500047210 */ /* 0x000fe40007fbe0ff */
[CC--:B------:R-:W-:Y:S02]  /*02e0*/  ISETP.GE.OR P2, PT, R18.reuse, R3.reuse, !P3 ;  /* 0x000000031200720c */ /* 0x0c0fe40005f46670 */
[----:B------:R-:W-:-:S03]  /*02f0*/  ISETP.GE.OR P4, PT, R18, R3, P1 ;  /* 0x000000031200720c */ /* 0x000fc60000f86670 */
[----:B-1----:R-:W2:Y:S01]  /*0300*/  @P3 LDG.E.CONSTANT R12, desc[UR6][R14.64+-0x8] ;  /* 0xfffff8060e0c3981 */ /* 0x002ea2000c1e9900 */
[----:B------:R-:W-:Y:S02]  /*0310*/  LEA.HI.X.SX32 R5, R5, R20, 0x1, P5 ;  /* 0x0000001405057211 */ /* 0x000fe400028f0eff */
[----:B---3--:R-:W-:Y:S02]  /*0320*/  LEA R22, P5, R4, UR4, 0x3 ;  /* 0x0000000404167c11 */ /* 0x008fe4000f8a18ff */
[----:B------:R-:W-:Y:S01]  /*0330*/  CS2R R6, SRZ ;  /* 0x0000000000067805 */ /* 0x000fe2000001ff00 */
[----:B------:R-:W-:Y:S01]  /*0340*/  @!P0 IMAD.WIDE R24, R13, 0x8, R14 ;  /* 0x000000080d188825 */ /* 0x000fe200078e020e */
[----:B------:R-:W-:Y:S02]  /*0350*/  VIMNMX R21, PT, PT, R18, R0, PT ;  /* 0x0000000012157248 */ /* 0x000fe40003fe0100 */
[----:B------:R-:W-:Y:S02]  /*0360*/  CS2R R8, SRZ ;  /* 0x0000000000087805 */ /* 0x000fe4000001ff00 */
[----:B------:R-:W-:-:S02]  /*0370*/  LEA.HI.X R23, R4, UR5, R5, 0x3, P5 ;  /* 0x0000000504177c11 */ /* 0x000fc4000a8f1c05 */
[----:B------:R-:W-:Y:S01]  /*0380*/  CS2R R4, SRZ ;  /* 0x0000000000047805 */ /* 0x000fe2000001ff00 */
[C---:B------:R-:W-:Y:S01]  /*0390*/  IMAD R13, R18.reuse, R13, -R13 ;  /* 0x0000000d120d7224 */ /* 0x040fe200078e0a0d */
[----:B------:R-:W3:Y:S04]  /*03a0*/  LDG.E.64.CONSTANT R2, desc[UR6][R14.64] ;  /* 0x000000060e027981 */ /* 0x000ee8000c1e9b00 */
[----:B------:R-:W5:Y:S01]  /*03b0*/  @!P2 LDG.E.64.CONSTANT R4, desc[UR6][R22.64+-0x8] ;  /* 0xfffff8061604a981 */ /* 0x000f62000c1e9b00 */
[----:B------:R-:W-:-:S03]  /*03c0*/  ISETP.GE.AND P2, PT, R18, 0x1, PT ;  /* 0x000000011200780c */ /* 0x000fc60003f46270 */
[----:B------:R0:W5:Y:S01]  /*03d0*/  @!P4 LDG.E.64.CONSTANT R6, desc[UR6][R22.64+0x8] ;  /* 0x000008061606c981 */ /* 0x000162000c1e9b00 */
[----:B------:R-:W-:-:S03]  /*03e0*/  IADD3 R26, P4, PT, R0, R13, RZ ;  /* 0x0000000d001a7210 */ /* 0x000fc60007f9e0ff */
[----:B------:R1:W5:Y:S01]  /*03f0*/  @!P0 LDG.E.64.CONSTANT R8, desc[UR6][R24.64] ;  /* 0x0000000618088981 */ /* 0x000362000c1e9b00 */
[----:B------:R-:W-:Y:S02]  /*0400*/  LEA.HI.X.SX32 R27, R13, R20, 0x1, P4 ;  /* 0x000000140d1b7211 */ /* 0x000fe400020f0eff */
[C---:B------:R-:W-:Y:S01]  /*0410*/  LEA R20, P4, R26.reuse, UR4, 0x3 ;  /* 0x000000041a147c11 */ /* 0x040fe2000f8818ff */
[----:B------:R4:W5:Y:S01]  /*0420*/  @!P1 LDG.E.CONSTANT R17, desc[UR6][R14.64+0xc] ;  /* 0x00000c060e119981 */ /* 0x000962000c1e9900 */
[----:B------:R-:W-:Y:S02]  /*0430*/  ISETP.GE.AND P5, PT, R21, 0x1, PT ;  /* 0x000000011500780c */ /* 0x000fe40003fa6270 */
[----:B------:R-:W-:Y:S02]  /*0440*/  LEA.HI.X R21, R26, UR5, R27, 0x3, P4 ;  /* 0x000000051a157c11 */ /* 0x000fe4000a0f1c1b */
[----:B------:R-:W-:Y:S01]  /*0450*/  ISETP.LT.OR P4, PT, R18, 0x1, P1 ;  /* 0x000000011200780c */ /* 0x000fe20000f81670 */
[----:B0-----:R-:W-:-:S02]  /*0460*/  @P2 IMAD.IADD R23, R0, 0x1, R13 ;  /* 0x0000000100172824 */ /* 0x001fc400078e020d */
[----:B-1----:R-:W-:Y:S02]  /*0470*/  IMAD.MOV.U32 R25, RZ, RZ, RZ ;  /* 0x000000ffff197224 */ /* 0x002fe400078e00ff */
[----:B------:R-:W-:Y:S01]  /*0480*/  @P2 IMAD.WIDE R22, R23, 0x8, R10 ;  /* 0x0000000817162825 */ /* 0x000fe200078e020a */
[----:B----4-:R-:W-:Y:S02]  /*0490*/  CS2R R14, SRZ ;  /* 0x00000000000e7805 */ /* 0x010fe4000001ff00 */
[----:B------:R-:W-:-:S04]  /*04a0*/  CS2R R10, SRZ ;  /* 0x00000000000a7805 */ /* 0x000fc8000001ff00 */
[----:B------:R0:W5:Y:S04]  /*04b0*/  @P5 LDG.E.64.CONSTANT R14, desc[UR6][R20.64+-0x8] ;  /* 0xfffff806140e5981 */ /* 0x000168000c1e9b00 */
[----:B------:R0:W5:Y:S01]  /*04c0*/  @P2 LDG.E.64.CONSTANT R10, desc[UR6][R22.64] ;  /* 0x00000006160a2981 */ /* 0x000162000c1e9b00 */
[----:B--2---:R-:W-:Y:S02]  /*04d0*/  @P3 LOP3.LUT R25, R12, 0x1, RZ, 0xc0, !PT ;  /* 0x000000010c193812 */ /* 0x004fe400078ec0ff */
[----:B------:R-:W-:-:S06]  /*04e0*/  CS2R R12, SRZ ;  /* 0x00000000000c7805 */ /* 0x000fcc000001ff00 */
[----:B------:R0:W5:Y:S01]  /*04f0*/  @!P4 LDG.E.64.CONSTANT R12, desc[UR6][R20.64+0x8] ;  /* 0x00000806140cc981 */ /* 0x000162000c1e9b00 */
[----:B---3--:R-:W-:Y:S01]  /*0500*/  SHF.R.U32.HI R18, RZ, 0x1e, R3 ;  /* 0x0000001eff127819 */ /* 0x008fe20000011603 */
[----:B------:R-:W-:Y:S03]  /*0510*/  BSSY.RECONVERGENT B0, `(.L_x_0) ;  /* 0x000000c000007945 */ /* 0x000fe60003800200 */
[----:B------:R-:W-:-:S05]  /*0520*/  LOP3.LUT R18, R18, 0x1, RZ, 0xc0, !PT ;  /* 0x0000000112127812 */ /* 0x000fca00078ec0ff */
[----:B------:R-:W-:Y:S01]  /*0530*/  IMAD.IADD R24, R18, 0x1, R25 ;  /* 0x0000000112187824 */ /* 0x000fe200078e0219 */
[----:B0-----:R-:W-:Y:S06]  /*0540*/  @!P2 BRA `(.L_x_1) ;  /* 0x000000000020a947 */ /* 0x001fec0003800000 */
[----:B------:R-:W-:Y:S02]  /*0550*/  ISETP.GT.AND P3, PT, R0, RZ, PT ;  /* 0x000000ff0000720c */ /* 0x000fe40003f64270 */
[----:B-----5:R-:W-:Y:S02]  /*0560*/  LOP3.LUT R20, R14, 0x1, RZ, 0xc0, !PT ;  /* 0x000000010e147812 */ /* 0x020fe400078ec0ff */
[----:B------:R-:W-:Y:S02]  /*0570*/  SHF.R.U32.HI R22, RZ, 0x1f, R11 ;  /* 0x0000001fff167819 */ /* 0x000fe4000001160b */
[----:B------:R-:W-:Y:S02]  /*0580*/  @!P1 SHF.R.U32.HI R23, RZ, 0x1e, R13 ;  /* 0x0000001eff179819 */ /* 0x000fe4000001160d */
[----:B------:R-:W-:Y:S02]  /*0590*/  SEL R21, R20, RZ, P3 ;  /* 0x000000ff14157207 */ /* 0x000fe40001800000 */
[----:B------:R-:W-:-:S02]  /*05a0*/  @!P1 LOP3.LUT R23, R23, 0x1, RZ, 0xc0, !PT ;  /* 0x0000000117179812 */ /* 0x000fc400078ec0ff */
[----:B------:R-:W-:-:S05]  /*05b0*/  IADD3 R24, PT, PT, R22, R24, R21 ;  /* 0x0000001816187210 */ /* 0x000fca0007ffe015 */
[----:B------:R-:W-:-:S07]  /*05c0*/  @!P1 IMAD.IADD R24, R24, 0x1, R23 ;  /* 0x0000000118189824 */ /* 0x000fce00078e0217 */
.L_x_1:
[----:B------:R-:W-:Y:S05]  /*05d0*/  BSYNC.RECONVERGENT B0 ;  /* 0x0000000000007941 */ /* 0x000fea0003800200 */
.L_x_0:
[----:B------:R-:W-:Y:S04]  /*05e0*/  BSSY.RECONVERGENT B0, `(.L_x_2) ;  /* 0x000000a000007945 */ /* 0x000fe80003800200 */
[----:B------:R-:W-:Y:S05]  /*05f0*/  @P0 BRA `(.L_x_3) ;  /* 0x0000000000200947 */ /* 0x000fea0003800000 */
        /* <DEDUP_REMOVED lines=8> */
.L_x_3:
[----:B------:R-:W-:Y:S05]  /*0680*/  BSYNC.RECONVERGENT B0 ;  /* 0x0000000000007941 */ /* 0x000fea0003800200 */
.L_x_2:
[----:B------:R-:W-:Y:S01]  /*0690*/  ISETP.NE.AND P4, PT, R24, 0x3, PT ;  /* 0x000000031800780c */ /* 0x000fe20003f85270 */
[----:B------:R-:W-:Y:S01]  /*06a0*/  BSSY.RECONVERGENT B0, `(.L_x_4) ;  /* 0x0000012000007945 */ /* 0x000fe20003800200 */
[--C-:B------:R-:W-:Y:S02]  /*06b0*/  SHF.R.U32.HI R21, RZ, 0x1d, R3.reuse ;  /* 0x0000001dff157819 */ /* 0x100fe40000011603 */
[----:B------:R-:W-:Y:S02]  /*06c0*/  SHF.R.U32.HI R23, RZ, 0x1c, R3 ;  /* 0x0000001cff177819 */ /* 0x000fe40000011603 */
[----:B------:R-:W-:-:S04]  /*06d0*/  LOP3.LUT R21, R21, 0x1, RZ, 0xc0, !PT ;  /* 0x0000000115157812 */ /* 0x000fc800078ec0ff */
[----:B------:R-:W-:-:S03]  /*06e0*/  LEA.HI R22, R3, R21, RZ, 0x1 ;  /* 0x0000001503167211 */ /* 0x000fc600078f08ff */
[----:B------:R-:W-:-:S04]  /*06f0*/  @P4 SHF.R.U32.HI R20, RZ, 0x1f, R3 ;  /* 0x0000001fff144819 */ /* 0x000fc80000011603 */
[----:B------:R-:W-:-:S04]  /*0700*/  @P4 LOP3.LUT R20, R20, 0x1, RZ, 0xc0, !PT ;  /* 0x0000000114144812 */ /* 0x000fc800078ec0ff */
[----:B------:R-:W-:Y:S01]  /*0710*/  @P4 ISETP.NE.U32.AND P3, PT, R20, 0x1, PT ;  /* 0x000000011400480c */ /* 0x000fe20003f65070 */
[----:B------:R-:W-:-:S12]  /*0720*/  @!P2 BRA `(.L_x_5) ;  /* 0x000000000024a947 */ /* 0x000fd80003800000 */
[----:B------:R-:W-:Y:S02]  /*0730*/  ISETP.GT.AND P5, PT, R0, RZ, PT ;  /* 0x000000ff0000720c */ /* 0x000fe40003fa4270 */
[----:B-----5:R-:W-:Y:S02]  /*0740*/  SHF.R.U32.HI R25, RZ, 0x1f, R15 ;  /* 0x0000001fff197819 */ /* 0x020fe4000001160f */
[----:B------:R-:W-:Y:S02]  /*0750*/  SHF.R.U32.HI R20, RZ, 0x1e, R11 ;  /* 0x0000001eff147819 */ /* 0x000fe4000001160b */
[----:B------:R-:W-:Y:S02]  /*0760*/  SEL R25, R25, RZ, P5 ;  /* 0x000000ff19197207 */ /* 0x000fe40002800000 */
[----:B------:R-:W-:-:S04]  /*0770*/  LOP3.LUT R20, R20, 0x1, RZ, 0xc0, !PT ;  /* 0x0000000114147812 */ /* 0x000fc800078ec0ff */
[----:B------:R-:W-:Y:S02]  /*0780*/  IADD3 R22, PT, PT, R20, R22, R25 ;  /* 0x0000001614167210 */ /* 0x000fe40007ffe019 */
[----:B------:R-:W-:-:S04]  /*0790*/  @!P1 SHF.R.U32.HI R25, RZ, 0x1d, R13 ;  /* 0x0000001dff199819 */ /* 0x000fc8000001160d */
[----:B------:R-:W-:-:S05]  /*07a0*/  @!P1 LOP3.LUT R25, R25, 0x1, RZ, 0xc0, !PT ;  /* 0x0000000119199812 */ /* 0x000fca00078ec0ff */
[----:B------:R-:W-:-:S07]  /*07b0*/  @!P1 IMAD.IADD R22, R22, 0x1, R25 ;  /* 0x0000000116169824 */ /* 0x000fce00078e0219 */
.L_x_5:
[----:B------:R-:W-:Y:S05]  /*07c0*/  BSYNC.RECONVERGENT B0 ;  /* 0x0000000000007941 */ /* 0x000fea0003800200 */
.L_x_4:
[----:B------:R-:W-:Y:S04]  /*07d0*/  BSSY.RECONVERGENT B0, `(.L_x_6) ;  /* 0x000000b000007945 */ /* 0x000fe80003800200 */
[----:B------:R-:W-:Y:S05]  /*07e0*/  @P0 BRA `(.L_x_7) ;  /* 0x0000000000240947 */ /* 0x000fea0003800000 */
        /* <DEDUP_REMOVED lines=9> */
.L_x_7:
[----:B------:R-:W-:Y:S05]  /*0880*/  BSYNC.RECONVERGENT B0 ;  /* 0x0000000000007941 */ /* 0x000fea0003800200 */
.L_x_6:
[----:B------:R-:W-:Y:S01]  /*0890*/  LOP3.LUT R23, R23, 0x1, RZ, 0xc0, !PT ;  /* 0x0000000117177812 */ /* 0x000fe200078ec0ff */
[----:B------:R-:W-:Y:S01]  /*08a0*/  BSSY.RECONVERGENT B0, `(.L_x_8) ;  /* 0x0000011000007945 */ /* 0x000fe20003800200 */
[----:B------:R-:W-:Y:S02]  /*08b0*/  @P4 ISETP.NE.AND P5, PT, R24, 0x2, PT ;  /* 0x000000021800480c */ /* 0x000fe40003fa5270 */
[----:B------:R-:W-:Y:S01]  /*08c0*/  @P4 ISETP.NE.U32.AND.EX P3, PT, RZ, RZ, PT, P3 ;  /* 0x000000ffff00420c */ /* 0x000fe20003f65130 */
[----:B------:R-:W-:Y:S01]  /*08d0*/  IMAD.IADD R24, R18, 0x1, R23 ;  /* 0x0000000112187824 */ /* 0x000fe200078e0217 */
[----:B------:R-:W-:Y:S02]  /*08e0*/  ISETP.NE.AND P6, PT, R22, 0x3, PT ;  /* 0x000000031600780c */ /* 0x000fe40003fc5270 */
[----:B------:R-:W-:Y:S01]  /*08f0*/  @P4 SEL R27, RZ, 0x80000000, P5 ;  /* 0x80000000ff1b4807 */ /* 0x000fe20002800000 */
[----:B------:R-:W-:Y:S10]  /*0900*/  @!P2 BRA `(.L_x_9) ;  /* 0x000000000028a947 */ /* 0x000ff40003800000 */
[----:B-----5:R-:W-:Y:S02]  /*0910*/  SHF.R.U32.HI R20, RZ, 0x1e, R15 ;  /* 0x0000001eff147819 */ /* 0x020fe4000001160f */
[----:B------:R-:W-:Y:S02]  /*0920*/  ISETP.GT.AND P5, PT, R0, RZ, PT ;  /* 0x000000ff0000720c */ /* 0x000fe40003fa4270 */
[----:B------:R-:W-:Y:S02]  /*0930*/  LOP3.LUT R20, R20, 0x1, RZ, 0xc0, !PT ;  /* 0x0000000114147812 */ /* 0x000fe400078ec0ff */
[----:B------:R-:W-:Y:S02]  /*0940*/  SHF.R.U32.HI R26, RZ, 0x1d, R11 ;  /* 0x0000001dff1a7819 */ /* 0x000fe4000001160b */
[----:B------:R-:W-:Y:S02]  /*0950*/  SEL R25, R20, RZ, P5 ;  /* 0x000000ff14197207 */ /* 0x000fe40002800000 */
[----:B------:R-:W-:-:S04]  /*0960*/  LOP3.LUT R26, R26, 0x1, RZ, 0xc0, !PT ;  /* 0x000000011a1a7812 */ /* 0x000fc800078ec0ff */
[----:B------:R-:W-:Y:S02]  /*0970*/  IADD3 R24, PT, PT, R26, R24, R25 ;  /* 0x000000181a187210 */ /* 0x000fe40007ffe019 */
[----:B------:R-:W-:-:S04]  /*0980*/  @!P1 SHF.R.U32.HI R25, RZ, 0x1c, R13 ;  /* 0x0000001cff199819 */ /* 0x000fc8000001160d */
[----:B------:R-:W-:-:S05]  /*0990*/  @!P1 LOP3.LUT R25, R25, 0x1, RZ, 0xc0, !PT ;  /* 0x0000000119199812 */ /* 0x000fca00078ec0ff */
[----:B------:R-:W-:-:S07]  /*09a0*/  @!P1 IMAD.IADD R24, R24, 0x1, R25 ;  /* 0x0000000118189824 */ /* 0x000fce00078e0219 */
.L_x_9:
[----:B------:R-:W-:Y:S05]  /*09b0*/  BSYNC.RECONVERGENT B0 ;  /* 0x0000000000007941 */ /* 0x000fea0003800200 */
.L_x_8:
[----:B------:R-:W-:Y:S04]  /*09c0*/  BSSY.RECONVERGENT B0, `(.L_x_10) ;  /* 0x000000c000007945 */ /* 0x000fe80003800200 */
[----:B------:R-:W-:Y:S05]  /*09d0*/  @P0 BRA `(.L_x_11) ;  /* 0x0000000000280947 */ /* 0x000fea0003800000 */
        /* <DEDUP_REMOVED lines=10> */
.L_x_11:
[----:B------:R-:W-:Y:S05]  /*0a80*/  BSYNC.RECONVERGENT B0 ;  /* 0x0000000000007941 */ /* 0x000fea0003800200 */
.L_x_10:
[----:B------:R-:W-:Y:S01]  /*0a90*/  ISETP.NE.AND P5, PT, R24, 0x3, PT ;  /* 0x000000031800780c */ /* 0x000fe20003fa5270 */
[----:B------:R-:W-:Y:S01]  /*0aa0*/  IMAD.MOV.U32 R20, RZ, RZ, -0x80000000 ;  /* 0x80000000ff147424 */ /* 0x000fe200078e00ff */
[----:B------:R-:W-:Y:S01]  /*0ab0*/  @P4 SEL R20, R27, RZ, !P3 ;  /* 0x000000ff1b144207 */ /* 0x000fe20005800000 */
[----:B------:R-:W-:Y:S01]  /*0ac0*/  UMOV UR4, URZ ;  /* 0x000000ff00047c82 */ /* 0x000fe20008000000 */
[----:B------:R-:W-:Y:S01]  /*0ad0*/  @P6 ISETP.NE.U32.AND P4, PT, R18, 0x1, PT ;  /* 0x000000011200680c */ /* 0x000fe20003f85070 */
[----:B------:R-:W-:Y:S01]  /*0ae0*/  UMOV UR5, URZ ;  /* 0x000000ff00057c82 */ /* 0x000fe20008000000 */
[----:B------:R-:W-:Y:S01]  /*0af0*/  SHF.R.U32.HI R18, RZ, 0x1b, R3 ;  /* 0x0000001bff127819 */ /* 0x000fe20000011603 */
[----:B------:R-:W-:Y:S01]  /*0b00*/  UMOV UR8, URZ ;  /* 0x000000ff00087c82 */ /* 0x000fe20008000000 */
[----:B------:R-:W-:Y:S01]  /*0b10*/  @P6 ISETP.NE.AND P3, PT, R22, 0x2, PT ;  /* 0x000000021600680c */ /* 0x000fe20003f65270 */
[----:B------:R-:W-:Y:S01]  /*0b20*/  ULOP3.LUT UR8, UR4, UR8, UR5, 0xfe, !UPT ;  /* 0x0000000804087292 */ /* 0x000fe2000f8efe05 */
[----:B------:R-:W-:Y:S01]  /*0b30*/  LOP3.LUT R18, R18, 0x1, RZ, 0xc0, !PT ;  /* 0x0000000112127812 */ /* 0x000fe200078ec0ff */
[----:B------:R-:W-:Y:S01]  /*0b40*/  BSSY.RECONVERGENT B0, `(.L_x_12) ;  /* 0x0000012000007945 */ /* 0x000fe20003800200 */
[----:B------:R-:W-:Y:S01]  /*0b50*/  @P6 ISETP.NE.U32.AND.EX P4, PT, RZ, RZ, PT, P4 ;  /* 0x000000ffff00620c */ /* 0x000fe20003f85140 */
[----:B------:R-:W-:Y:S01]  /*0b60*/  IMAD.MOV.U32 R25, RZ, RZ, 0x40000000 ;  /* 0x40000000ff197424 */ /* 0x000fe200078e00ff */
[----:B------:R-:W-:-:S02]  /*0b70*/  @P6 SEL R22, RZ, 0x40000000, P3 ;  /* 0x40000000ff166807 */ /* 0x000fc40001800000 */
[C---:B------:R-:W-:Y:S01]  /*0b80*/  @P5 ISETP.NE.U32.AND P3, PT, R21.reuse, 0x1, PT ;  /* 0x000000011500580c */ /* 0x040fe20003f65070 */
[----:B------:R-:W-:Y:S01]  /*0b90*/  IMAD.IADD R21, R21, 0x1, R18 ;  /* 0x0000000115157824 */ /* 0x000fe200078e0212 */
[----:B------:R-:W-:Y:S01]  /*0ba0*/  @P6 SEL R25, R22, RZ, !P4 ;  /* 0x000000ff16196207 */ /* 0x000fe20006000000 */
        /* <DEDUP_REMOVED lines=11> */
.L_x_13:
[----:B------:R-:W-:Y:S05]  /*0c60*/  BSYNC.RECONVERGENT B0 ;  /* 0x0000000000007941 */ /* 0x000fea0003800200 */
.L_x_12:
        /* <DEDUP_REMOVED lines=12> */
.L_x_15:
[----:B------:R-:W-:Y:S05]  /*0d30*/  BSYNC.RECONVERGENT B0 ;  /* 0x0000000000007941 */ /* 0x000fea0003800200 */
.L_x_14:
[----:B------:R-:W-:Y:S01]  /*0d40*/  ISETP.NE.AND P4, PT, R21, 0x3, PT ;  /* 0x000000031500780c */ /* 0x000fe20003f85270 */
[----:B------:R-:W-:Y:S01]  /*0d50*/  IMAD.MOV.U32 R22, RZ, RZ, 0x20000000 ;  /* 0x20000000ff167424 */ /* 0x000fe200078e00ff */
[----:B------:R-:W-:Y:S01]  /*0d60*/  @P5 ISETP.NE.AND P6, PT, R24, 0x2, PT ;  /* 0x000000021800580c */ /* 0x000fe20003fc5270 */
[----:B------:R-:W-:Y:S01]  /*0d70*/  BSSY.RECONVERGENT B0, `(.L_x_16) ;  /* 0x0000014000007945 */ /* 0x000fe20003800200 */
[----:B------:R-:W-:Y:S02]  /*0d80*/  @P5 ISETP.NE.U32.AND.EX P3, PT, RZ, RZ, PT, P3 ;  /* 0x000000ffff00520c */ /* 0x000fe40003f65130 */
[----:B------:R-:W-:-:S04]  /*0d90*/  @P5 SEL R24, RZ, 0x20000000, P6 ;  /* 0x20000000ff185807 */ /* 0x000fc80003000000 */
[----:B------:R-:W-:-:S03]  /*0da0*/  @P5 SEL R22, R24, RZ, !P3 ;  /* 0x000000ff18165207 */ /* 0x000fc60005800000 */
[----:B------:R-:W-:Y:S02]  /*0db0*/  @P4 ISETP.NE.AND P5, PT, R21, 0x2, PT ;  /* 0x000000021500480c */ /* 0x000fe40003fa5270 */
[----:B------:R-:W-:Y:S02]  /*0dc0*/  SHF.R.U32.HI R21, RZ, 0x1a, R3 ;  /* 0x0000001aff157819 */ /* 0x000fe40000011603 */
[----:B------:R-:W-:Y:S02]  /*0dd0*/  @P4 ISETP.NE.U32.AND P3, PT, R23, 0x1, PT ;  /* 0x000000011700480c */ /* 0x000fe40003f65070 */
[----:B------:R-:W-:-:S05]  /*0de0*/  LOP3.LUT R21, R21, 0x1, RZ, 0xc0, !PT ;  /* 0x0000000115157812 */ /* 0x000fca00078ec0ff */
[----:B------:R-:W-:Y:S01]  /*0df0*/  IMAD.IADD R23, R23, 0x1, R21 ;  /* 0x0000000117177824 */ /* 0x000fe200078e0215 */
[----:B------:R-:W-:Y:S06]  /*0e00*/  @!P2 BRA `(.L_x_17) ;  /* 0x000000000028a947 */ /* 0x000fec0003800000 */
        /* <DEDUP_REMOVED lines=10> */
.L_x_17:
[----:B------:R-:W-:Y:S05]  /*0eb0*/  BSYNC.RECONVERGENT B0 ;  /* 0x0000000000007941 */ /* 0x000fea0003800200 */
.L_x_16:
        /* <DEDUP_REMOVED lines=12> */
.L_x_19:
[----:B------:R-:W-:Y:S05]  /*0f80*/  BSYNC.RECONVERGENT B0 ;  /* 0x0000000000007941 */ /* 0x000fea0003800200 */
.L_x_18:
[----:B------:R-:W-:Y:S01]  /*0f90*/  ISETP.NE.AND P6, PT, R23, 0x3, PT ;  /* 0x000000031700780c */ /* 0x000fe20003fc5270 */
[----:B------:R-:W-:Y:S01]  /*0fa0*/  UMOV UR4, URZ ;  /* 0x000000ff00047c82 */ /* 0x000fe20008000000 */
[----:B------:R-:W-:Y:S01]  /*0fb0*/  @P4 SEL R24, RZ, 0x10000000, P5 ;  /* 0x10000000ff184807 */ /* 0x000fe20002800000 */
[----:B------:R-:W-:Y:S01]  /*0fc0*/  UMOV UR5, URZ ;  /* 0x000000ff00057c82 */ /* 0x000fe20008000000 */
[----:B------:R-:W-:Y:S01]  /*0fd0*/  @P4 ISETP.NE.U32.AND.EX P3, PT, RZ, RZ, PT, P3 ;  /* 0x000000ffff00420c */ /* 0x000fe20003f65130 */
[----:B------:R-:W-:Y:S01]  /*0fe0*/  ULOP3.LUT UR8, UR4, UR5, UR8, 0xfe, !UPT ;  /* 0x0000000504087292 */ /* 0x000fe2000f8efe08 */
[----:B------:R-:W-:Y:S01]  /*0ff0*/  LOP3.LUT R25, R25, R20, RZ, 0xfc, !PT ;  /* 0x0000001419197212 */ /* 0x000fe200078efcff */
[----:B------:R-:W-:Y:S01]  /*1000*/  IMAD.MOV.U32 R20, RZ, RZ, 0x10000000 ;  /* 0x10000000ff147424 */ /* 0x000fe200078e00ff */
[----:B------:R-:W-:Y:S01]  /*1010*/  BSSY.RECONVERGENT B0, `(.L_x_20) ;  /* 0x0000012000007945 */ /* 0x000fe20003800200 */
[----:B------:R-:W-:-:S04]  /*1020*/  @P4 SEL R20, R24, RZ, !P3 ;  /* 0x000000ff18144207 */ /* 0x000fc80005800000 */
        /* <DEDUP_REMOVED lines=16> */
.L_x_21:
[----:B------:R-:W-:Y:S05]  /*1130*/  BSYNC.RECONVERGENT B0 ;  /* 0x0000000000007941 */ /* 0x000fea0003800200 */
.L_x_20:
        /* <DEDUP_REMOVED lines=12> */
.L_x_23:
[----:B------:R-:W-:Y:S05]  /*1200*/  BSYNC.RECONVERGENT B0 ;  /* 0x0000000000007941 */ /* 0x000fea0003800200 */
.L_x_22:
[----:B------:R-:W-:Y:S01]  /*1210*/  ISETP.NE.AND P4, PT, R18, 0x3, PT ;  /* 0x000000031200780c */ /* 0x000fe20003f85270 */
[----:B------:R-:W-:Y:S01]  /*1220*/  BSSY.RECONVERGENT B0, `(.L_x_24) ;  /* 0x0000016000007945 */ /* 0x000fe20003800200 */
[----:B------:R-:W-:Y:S02]  /*1230*/  @P6 SEL R24, RZ, 0x8000000, P5 ;  /* 0x08000000ff186807 */ /* 0x000fe40002800000 */
[----:B------:R-:W-:Y:S02]  /*1240*/  @P6 ISETP.NE.U32.AND.EX P3, PT, RZ, RZ, PT, P3 ;  /* 0x000000ffff00620c */ /* 0x000fe40003f65130 */
[----:B------:R-:W-:Y:S01]  /*1250*/  LOP3.LUT R25, R22, R25, RZ, 0xfc, !PT ;  /* 0x0000001916197212 */ /* 0x000fe200078efcff */
[----:B------:R-:W-:Y:S01]  /*1260*/  IMAD.MOV.U32 R22, RZ, RZ, 0x8000000 ;  /* 0x08000000ff167424 */ /* 0x000fe200078e00ff */
[----:B------:R-:W-:-:S05]  /*1270*/  @P6 SEL R22, R24, RZ, !P3 ;  /* 0x000000ff18166207 */ /* 0x000fca0005800000 */
        /* <DEDUP_REMOVED lines=16> */
.L_x_25:
[----:B------:R-:W-:Y:S05]  /*1380*/  BSYNC.RECONVERGENT B0 ;  /* 0x0000000000007941 */ /* 0x000fea0003800200 */
.L_x_24:
        /* <DEDUP_REMOVED lines=12> */
.L_x_27:
[----:B------:R-:W-:Y:S05]  /*1450*/  BSYNC.RECONVERGENT B0 ;  /* 0x0000000000007941 */ /* 0x000fea0003800200 */
.L_x_26:
[----:B------:R-:W-:Y:S01]  /*1460*/  ISETP.NE.AND P6, PT, R24, 0x3, PT ;  /* 0x000000031800780c */ /* 0x000fe20003fc5270 */
[----:B------:R-:W-:Y:S01]  /*1470*/  UMOV UR4, URZ ;  /* 0x000000ff00047c82 */ /* 0x000fe20008000000 */
[----:B------:R-:W-:Y:S01]  /*1480*/  LOP3.LUT R25, R20, R25, RZ, 0xfc, !PT ;  /* 0x0000001914197212 */ /* 0x000fe200078efcff */
[----:B------:R-:W-:Y:S01]  /*1490*/  UMOV UR5, URZ ;  /* 0x000000ff00057c82 */ /* 0x000fe20008000000 */
[----:B------:R-:W-:Y:S01]  /*14a0*/  SHF.R.U32.HI R20, RZ, 0x17, R3 ;  /* 0x00000017ff147819 */ /* 0x000fe20000011603 */
[----:B------:R-:W-:Y:S01]  /*14b0*/  IMAD.MOV.U32 R21, RZ, RZ, 0x4000000 ;  /* 0x04000000ff157424 */ /* 0x000fe200078e00ff */
[----:B------:R-:W-:Y:S01]  /*14c0*/  @P4 ISETP.NE.U32.AND.EX P3, PT, RZ, RZ, PT, P3 ;  /* 0x000000ffff00420c */ /* 0x000fe20003f65130 */
[----:B------:R-:W-:Y:S01]  /*14d0*/  ULOP3.LUT UR8, UR4, UR5, UR8, 0xfe, !UPT ;  /* 0x0000000504087292 */ /* 0x000fe2000f8efe08 */
[----:B------:R-:W-:Y:S01]  /*14e0*/  @P4 SEL R26, RZ, 0x4000000, P5 ;  /* 0x04000000ff1a4807 */ /* 0x000fe20002800000 */
[----:B------:R-:W-:Y:S01]  /*14f0*/  BSSY.RECONVERGENT B0, `(.L_x_28) ;  /* 0x0000011000007945 */ /* 0x000fe20003800200 */
[----:B------:R-:W-:-:S02]  /*1500*/  LOP3.LUT R20, R20, 0x1, RZ, 0xc0, !PT ;  /* 0x0000000114147812 */ /* 0x000fc400078ec0ff */
[----:B------:R-:W-:Y:S02]  /*1510*/  @P4 SEL R21, R26, RZ, !P3 ;  /* 0x000000ff1a154207 */ /* 0x000fe40005800000 */
[C---:B------:R-:W-:Y:S01]  /*1520*/  @P6 ISETP.NE.U32.AND P4, PT, R23.reuse, 0x1, PT ;  /* 0x000000011700680c */ /* 0x040fe20003f85070 */
[----:B------:R-:W-:Y:S01]  /*1530*/  IMAD.IADD R23, R23, 0x1, R20 ;  /* 0x0000000117177824 */ /* 0x000fe200078e0214 */
[----:B------:R-:W-:Y:S01]  /*1540*/  @P6 ISETP.NE.AND P5, PT, R24, 0x2, PT ;  /* 0x000000021800680c */ /* 0x000fe20003fa5270 */
[----:B------:R-:W-:-:S12]  /*1550*/  @!P2 BRA `(.L_x_29) ;  /* 0x000000000028a947 */ /* 0x000fd80003800000 */
        /* <DEDUP_REMOVED lines=10> */
.L_x_29:
[----:B------:R-:W-:Y:S05]  /*1600*/  BSYNC.RECONVERGENT B0 ;  /* 0x0000000000007941 */ /* 0x000fea0003800200 */
.L_x_28:
        /* <DEDUP_REMOVED lines=12> */
.L_x_31:
[----:B------:R-:W-:Y:S05]  /*16d0*/  BSYNC.RECONVERGENT B0 ;  /* 0x0000000000007941 */ /* 0x000fea0003800200 */
.L_x_30:
[----:B------:R-:W-:Y:S01]  /*16e0*/  ISETP.NE.AND P3, PT, R23, 0x3, PT ;  /* 0x000000031700780c */ /* 0x000fe20003f65270 */
[----:B------:R-:W-:Y:S01]  /*16f0*/  BSSY.RECONVERGENT B0, `(.L_x_32) ;  /* 0x0000016000007945 */ /* 0x000fe20003800200 */
[----:B------:R-:W-:Y:S01]  /*1700*/  LOP3.LUT R24, R22, R25, RZ, 0xfc, !PT ;  /* 0x0000001916187212 */ /* 0x000fe200078efcff */
[----:B------:R-:W-:Y:S01]  /*1710*/  IMAD.MOV.U32 R22, RZ, RZ, 0x2000000 ;  /* 0x02000000ff167424 */ /* 0x000fe200078e00ff */
        /* <DEDUP_REMOVED lines=19> */
.L_x_33:
[----:B------:R-:W-:Y:S05]  /*1850*/  BSYNC.RECONVERGENT B0 ;  /* 0x0000000000007941 */ /* 0x000fea0003800200 */
.L_x_32:
        /* <DEDUP_REMOVED lines=12> */
.L_x_35:
[----:B------:R-:W-:Y:S05]  /*1920*/  BSYNC.RECONVERGENT B0 ;  /* 0x0000000000007941 */ /* 0x000fea0003800200 */
.L_x_34:
        /* <DEDUP_REMOVED lines=26> */
.L_x_37:
[----:B------:R-:W-:Y:S05]  /*1ad0*/  BSYNC.RECONVERGENT B0 ;  /* 0x0000000000007941 */ /* 0x000fea0003800200 */
.L_x_36:
        /* <DEDUP_REMOVED lines=12> */
.L_x_39:
[----:B------:R-:W-:Y:S05]  /*1ba0*/  BSYNC.RECONVERGENT B0 ;  /* 0x0000000000007941 */ /* 0x000fea0003800200 */
.L_x_38:
[----:B------:R-:W-:Y:S01]  /*1bb0*/  ISETP.NE.AND P3, PT, R20, 0x3, PT ;  /* 0x000000031400780c */ /* 0x000fe20003f65270 */
[----:B------:R-:W-:Y:S01]  /*1bc0*/  BSSY.RECONVERGENT B0, `(.L_x_40) ;  /* 0x0000016000007945 */ /* 0x000fe20003800200 */
[----:B------:R-:W-:Y:S02]  /*1bd0*/  @P5 ISETP.NE.U32.AND.EX P6, PT, RZ, RZ, PT, P6 ;  /* 0x000000ffff00520c */ /* 0x000fe40003fc5160 */
[----:B------:R-:W-:Y:S02]  /*1be0*/  @P5 SEL R24, RZ, 0x800000, P4 ;  /* 0x00800000ff185807 */ /* 0x000fe40002000000 */
        /* <DEDUP_REMOVED lines=19> */
.L_x_41:
[----:B------:R-:W-:Y:S05]  /*1d20*/  BSYNC.RECONVERGENT B0 ;  /* 0x0000000000007941 */ /* 0x000fea0003800200 */
.L_x_40:
        /* <DEDUP_REMOVED lines=12> */
.L_x_43:
[----:B------:R-:W-:Y:S05]  /*1df0*/  BSYNC.RECONVERGENT B0 ;  /* 0x0000000000007941 */ /* 0x000fea0003800200 */
.L_x_42:
        /* <DEDUP_REMOVED lines=26> */
.L_x_45:
[----:B------:R-:W-:Y:S05]  /*1fa0*/  BSYNC.RECONVERGENT B0 ;  /* 0x0000000000007941 */ /* 0x000fea0003800200 */
.L_x_44:
        /* <DEDUP_REMOVED lines=12> */
.L_x_47:
[----:B------:R-:W-:Y:S05]  /*2070*/  BSYNC.RECONVERGENT B0 ;  /* 0x0000000000007941 */ /* 0x000fea0003800200 */
.L_x_46:
[----:B------:R-:W-:Y:S01]  /*2080*/  ISETP.NE.AND P4, PT, R21, 0x3, PT ;  /* 0x000000031500780c */ /* 0x000fe20003f85270 */
[----:B------:R-:W-:Y:S01]  /*2090*/  UMOV UR5, URZ ;  /* 0x000000ff00057c82 */ /* 0x000fe20008000000 */
[----:B------:R-:W-:Y:S01]  /*20a0*/  @P5 SEL R25, RZ, 0x200000, P6 ;  /* 0x00200000ff195807 */ /* 0x000fe20003000000 */
[----:B------:R-:W-:Y:S01]  /*20b0*/  BSSY.RECONVERGENT B0, `(.L_x_48) ;  /* 0x0000015000007945 */ /* 0x000fe20003800200 */
        /* <DEDUP_REMOVED lines=20> */
.L_x_49:
[----:B------:R-:W-:Y:S05]  /*2200*/  BSYNC.RECONVERGENT B0 ;  /* 0x0000000000007941 */ /* 0x000fea0003800200 */
.L_x_48:
        /* <DEDUP_REMOVED lines=12> */
.L_x_51:
[----:B------:R-:W-:Y:S05]  /*22d0*/  BSYNC.RECONVERGENT B0 ;  /* 0x0000000000007941 */ /* 0x000fea0003800200 */
.L_x_50:
[----:B------:R-:W-:Y:S01]  /*22e0*/  ISETP.NE.AND P5, PT, R25, 0x3, PT ;  /* 0x000000031900780c */ /* 0x000fe20003fa5270 */
[----:B------:R-:W-:Y:S01]  /*22f0*/  UMOV UR4, URZ ;  /* 0x000000ff00047c82 */ /* 0x000fe20008000000 */
[----:B------:R-:W-:Y:S01]  /*2300*/  LOP3.LUT R27, R23, R24, RZ, 0xfc, !PT ;  /* 0x00000018171b7212 */ /* 0x000fe200078efcff */
[----:B------:R-:W-:Y:S01]  /*2310*/  IMAD.MOV.U32 R20, RZ, RZ, 0x100000 ;  /* 0x00100000ff147424 */ /* 0x000fe200078e00ff */
[----:B------:R-:W-:Y:S01]  /*2320*/  SHF.R.U32.HI R23, RZ, 0x11, R3 ;  /* 0x00000011ff177819 */ /* 0x000fe20000011603 */
[----:B------:R-:W-:Y:S01]  /*2330*/  ULOP3.LUT UR8, UR4, UR5, UR8, 0xfe, !UPT ;  /* 0x0000000504087292 */ /* 0x000fe2000f8efe08 */
[----:B------:R-:W-:Y:S01]  /*2340*/  @P4 ISETP.NE.U32.AND.EX P3, PT, RZ, RZ, PT, P3 ;  /* 0x000000ffff00420c */ /* 0x000fe20003f65130 */
[----:B------:R-:W-:Y:S01]  /*2350*/  BSSY.RECONVERGENT B0, `(.L_x_52) ;  /* 0x0000012000007945 */ /* 0x000fe20003800200 */
[----:B------:R-:W-:Y:S02]  /*2360*/  @P4 SEL R24, RZ, 0x100000, P6 ;  /* 0x00100000ff184807 */ /* 0x000fe40003000000 */
        /* <DEDUP_REMOVED lines=16> */
.L_x_53:
[----:B------:R-:W-:Y:S05]  /*2470*/  BSYNC.RECONVERGENT B0 ;  /* 0x0000000000007941 */ /* 0x000fea0003800200 */
.L_x_52:
        /* <DEDUP_REMOVED lines=12> */
.L_x_55:
[----:B------:R-:W-:Y:S05]  /*2540*/  BSYNC.RECONVERGENT B0 ;  /* 0x0000000000007941 */ /* 0x000fea0003800200 */
.L_x_54:
        /* <DEDUP_REMOVED lines=24> */
.L_x_57:
[----:B------:R-:W-:Y:S05]  /*26d0*/  BSYNC.RECONVERGENT B0 ;  /* 0x0000000000007941 */ /* 0x000fea0003800200 */
.L_x_56:
        /* <DEDUP_REMOVED lines=12> */
.L_x_59:
[----:B------:R-:W-:Y:S05]  /*27a0*/  BSYNC.RECONVERGENT B0 ;  /* 0x0000000000007941 */ /* 0x000fea0003800200 */
.L_x_58:
        /* <DEDUP_REMOVED lines=25> */
.L_x_61:
[----:B------:R-:W-:Y:S05]  /*2940*/  BSYNC.RECONVERGENT B0 ;  /* 0x0000000000007941 */ /* 0x000fea0003800200 */
.L_x_60:
        /* <DEDUP_REMOVED lines=12> */
.L_x_63:
[----:B------:R-:W-:Y:S05]  /*2a10*/  BSYNC.RECONVERGENT B0 ;  /* 0x0000000000007941 */ /* 0x000fea0003800200 */
.L_x_62:
        /* <DEDUP_REMOVED lines=24> */
.L_x_65:
[----:B------:R-:W-:Y:S05]  /*2ba0*/  BSYNC.RECONVERGENT B0 ;  /* 0x0000000000007941 */ /* 0x000fea0003800200 */
.L_x_64:
        /* <DEDUP_REMOVED lines=12> */
.L_x_67:
[----:B------:R-:W-:Y:S05]  /*2c70*/  BSYNC.RECONVERGENT B0 ;  /* 0x0000000000007941 */ /* 0x000fea0003800200 */
.L_x_66:
        /* <DEDUP_REMOVED lines=25> */
.L_x_69:
[----:B------:R-:W-:Y:S05]  /*2e10*/  BSYNC.RECONVERGENT B0 ;  /* 0x0000000000007941 */ /* 0x000fea0003800200 */
.L_x_68:
        /* <DEDUP_REMOVED lines=12> */
.L_x_71:
[----:B------:R-:W-:Y:S05]  /*2ee0*/  BSYNC.RECONVERGENT B0 ;  /* 0x0000000000007941 */ /* 0x000fea0003800200 */
.L_x_70:
        /* <DEDUP_REMOVED lines=24> */
.L_x_73:
[----:B------:R-:W-:Y:S05]  /*3070*/  BSYNC.RECONVERGENT B0 ;  /* 0x0000000000007941 */ /* 0x000fea0003800200 */
.L_x_72:
        /* <DEDUP_REMOVED lines=12> */
.L_x_75:
[----:B------:R-:W-:Y:S05]  /*3140*/  BSYNC.RECONVERGENT B0 ;  /* 0x0000000000007941 */ /* 0x000fea0003800200 */
.L_x_74:
        /* <DEDUP_REMOVED lines=25> */
.L_x_77:
[----:B------:R-:W-:Y:S05]  /*32e0*/  BSYNC.RECONVERGENT B0 ;  /* 0x0000000000007941 */ /* 0x000fea0003800200 */
.L_x_76:
        /* <DEDUP_REMOVED lines=12> */
.L_x_79:
[----:B------:R-:W-:Y:S05]  /*33b0*/  BSYNC.RECONVERGENT B0 ;  /* 0x0000000000007941 */ /* 0x000fea0003800200 */
.L_x_78:
        /* <DEDUP_REMOVED lines=24> */
.L_x_81:
[----:B------:R-:W-:Y:S05]  /*3540*/  BSYNC.RECONVERGENT B0 ;  /* 0x0000000000007941 */ /* 0x000fea0003800200 */
.L_x_80:
        /* <DEDUP_REMOVED lines=12> */
.L_x_83:
[----:B------:R-:W-:Y:S05]  /*3610*/  BSYNC.RECONVERGENT B0 ;  /* 0x0000000000007941 */ /* 0x000fea0003800200 */
.L_x_82:
        /* <DEDUP_REMOVED lines=25> */
.L_x_85:
[----:B------:R-:W-:Y:S05]  /*37b0*/  BSYNC.RECONVERGENT B0 ;  /* 0x0000000000007941 */ /* 0x000fea0003800200 */
.L_x_84:
        /* <DEDUP_REMOVED lines=12> */
.L_x_87:
[----:B------:R-:W-:Y:S05]  /*3880*/  BSYNC.RECONVERGENT B0 ;  /* 0x0000000000007941 */ /* 0x000fea0003800200 */
.L_x_86:
        /* <DEDUP_REMOVED lines=24> */
.L_x_89:
[----:B------:R-:W-:Y:S05]  /*3a10*/  BSYNC.RECONVERGENT B0 ;  /* 0x0000000000007941 */ /* 0x000fea0003800200 */
.L_x_88:
        /* <DEDUP_REMOVED lines=12> */
.L_x_91:
[----:B------:R-:W-:Y:S05]  /*3ae0*/  BSYNC.RECONVERGENT B0 ;  /* 0x0000000000007941 */ /* 0x000fea0003800200 */
.L_x_90:
        /* <DEDUP_REMOVED lines=25> */
.L_x_93:
[----:B------:R-:W-:Y:S05]  /*3c80*/  BSYNC.RECONVERGENT B0 ;  /* 0x0000000000007941 */ /* 0x000fea0003800200 */
.L_x_92:
        /* <DEDUP_REMOVED lines=12> */
.L_x_95:
[----:B------:R-:W-:Y:S05]  /*3d50*/  BSYNC.RECONVERGENT B0 ;  /* 0x0000000000007941 */ /* 0x000fea0003800200 */
.L_x_94:
        /* <DEDUP_REMOVED lines=24> */
.L_x_97:
[----:B------:R-:W-:Y:S05]  /*3ee0*/  BSYNC.RECONVERGENT B0 ;  /* 0x0000000000007941 */ /* 0x000fea0003800200 */
.L_x_96:
        /* <DEDUP_REMOVED lines=12> */
.L_x_99:
[----:B------:R-:W-:Y:S05]  /*3fb0*/  BSYNC.RECONVERGENT B0 ;  /* 0x0000000000007941 */ /* 0x000fea0003800200 */
.L_x_98:
        /* <DEDUP_REMOVED lines=25> */
.L_x_101:
[----:B------:R-:W-:Y:S05]  /*4150*/  BSYNC.RECONVERGENT B0 ;  /* 0x0000000000007941 */ /* 0x000fea0003800200 */
.L_x_100:
        /* <DEDUP_REMOVED lines=12> */
.L_x_103:
[----:B------:R-:W-:Y:S05]  /*4220*/  BSYNC.RECONVERGENT B0 ;  /* 0x0000000000007941 */ /* 0x000fea0003800200 */
.L_x_102:
        /* <DEDUP_REMOVED lines=24> */
.L_x_105:
[----:B------:R-:W-:Y:S05]  /*43b0*/  BSYNC.RECONVERGENT B0 ;  /* 0x0000000000007941 */ /* 0x000fea0003800200 */
.L_x_104:
        /* <DEDUP_REMOVED lines=12> */
.L_x_107:
[----:B------:R-:W-:Y:S05]  /*4480*/  BSYNC.RECONVERGENT B0 ;  /* 0x0000000000007941 */ /* 0x000fea0003800200 */
.L_x_106:
        /* <DEDUP_REMOVED lines=25> */
.L_x_109:
[----:B------:R-:W-:Y:S05]  /*4620*/  BSYNC.RECONVERGENT B0 ;  /* 0x0000000000007941 */ /* 0x000fea0003800200 */
.L_x_108:
        /* <DEDUP_REMOVED lines=12> */
.L_x_111:
[----:B------:R-:W-:Y:S05]  /*46f0*/  BSYNC.RECONVERGENT B0 ;  /* 0x0000000000007941 */ /* 0x000fea0003800200 */
.L_x_110:
        /* <DEDUP_REMOVED lines=24> */
.L_x_113:
[----:B------:R-:W-:Y:S05]  /*4880*/  BSYNC.RECONVERGENT B0 ;  /* 0x0000000000007941 */ /* 0x000fea0003800200 */
.L_x_112:
        /* <DEDUP_REMOVED lines=12> */
.L_x_115:
[----:B------:R-:W-:Y:S05]  /*4950*/  BSYNC.RECONVERGENT B0 ;  /* 0x0000000000007941 */ /* 0x000fea0003800200 */
.L_x_114:
        /* <DEDUP_REMOVED lines=25> */
.L_x_117:
[----:B------:R-:W-:Y:S05]  /*4af0*/  BSYNC.RECONVERGENT B0 ;  /* 0x0000000000007941 */ /* 0x000fea0003800200 */
.L_x_116:
        /* <DEDUP_REMOVED lines=12> */
.L_x_119:
[----:B------:R-:W-:Y:S05]  /*4bc0*/  BSYNC.RECONVERGENT B0 ;  /* 0x0000000000007941 */ /* 0x000fea0003800200 */
.L_x_118:
        /* <DEDUP_REMOVED lines=9> */
[----:B------:R-:W-:Y:S02]  /*4c60*/  LOP3.LUT R18, R3, 0x1, RZ, 0xc0, !PT ;  /* 0x0000000103127812 */ /* 0x000fe400078ec0ff */
[----:B------:R-:W-:-:S03]  /*4c70*/  @P4 ISETP.NE.U32.AND P5, PT, R21, 0x1, PT ;  /* 0x000000011500480c */ /* 0x000fc60003fa5070 */
[----:B------:R-:W-:Y:S01]  /*4c80*/  IMAD.IADD R21, R21, 0x1, R18 ;  /* 0x0000000115157824 */ /* 0x000fe200078e0212 */
[----:B------:R-:W-:Y:S09]  /*4c90*/  @!P2 BRA `(.L_x_121) ;  /* 0x000000000024a947 */ /* 0x000ff20003800000 */
[----:B-----5:R-:W-:Y:S02]  /*4ca0*/  SHF.R.U32.HI R24, RZ, 0x2, R15 ;  /* 0x00000002ff187819 */ /* 0x020fe4000001160f */
[----:B------:R-:W-:Y:S02]  /*4cb0*/  ISETP.GT.AND P3, PT, R0, RZ, PT ;  /* 0x000000ff0000720c */ /* 0x000fe40003f64270 */
[----:B------:R-:W-:Y:S02]  /*4cc0*/  LOP3.LUT R24, R24, 0x1, RZ, 0xc0, !PT ;  /* 0x0000000118187812 */ /* 0x000fe400078ec0ff */
[----:B------:R-:W-:Y:S02]  /*4cd0*/  SHF.R.U32.HI R25, RZ, 0x1, R11 ;  /* 0x00000001ff197819 */ /* 0x000fe4000001160b */
[----:B------:R-:W-:Y:S02]  /*4ce0*/  SEL R24, R24, RZ, P3 ;  /* 0x000000ff18187207 */ /* 0x000fe40001800000 */
[----:B------:R-:W-:-:S04]  /*4cf0*/  LOP3.LUT R25, R25, 0x1, RZ, 0xc0, !PT ;  /* 0x0000000119197812 */ /* 0x000fc800078ec0ff */
[----:B------:R-:W-:Y:S02]  /*4d00*/  IADD3 R21, PT, PT, R25, R21, R24 ;  /* 0x0000001519157210 */ /* 0x000fe40007ffe018 */
[----:B------:R-:W-:-:S05]  /*4d10*/  @!P1 LOP3.LUT R24, R13, 0x1, RZ, 0xc0, !PT ;  /* 0x000000010d189812 */ /* 0x000fca00078ec0ff */
[----:B------:R-:W-:-:S07]  /*4d20*/  @!P1 IMAD.IADD R21, R21, 0x1, R24 ;  /* 0x0000000115159824 */ /* 0x000fce00078e0218 */
.L_x_121:
[----:B------:R-:W-:Y:S05]  /*4d30*/  BSYNC.RECONVERGENT B0 ;  /* 0x0000000000007941 */ /* 0x000fea0003800200 */
.L_x_120:
        /* <DEDUP_REMOVED lines=11> */
.L_x_123:
[----:B------:R-:W-:Y:S05]  /*4df0*/  BSYNC.RECONVERGENT B0 ;  /* 0x0000000000007941 */ /* 0x000fea0003800200 */
.L_x_122:
[----:B------:R-:W-:Y:S01]  /*4e00*/  ISETP.NE.AND P3, PT, R21, 0x3, PT ;  /* 0x000000031500780c */ /* 0x000fe20003f65270 */
[----:B------:R-:W-:Y:S01]  /*4e10*/  UMOV UR4, URZ ;  /* 0x000000ff00047c82 */ /* 0x000fe20008000000 */
[----:B------:R-:W-:Y:S01]  /*4e20*/  @P4 SEL R25, RZ, 0x4, P6 ;  /* 0x00000004ff194807 */ /* 0x000fe20003000000 */
[----:B------:R-:W-:Y:S01]  /*4e30*/  IMAD.MOV.U32 R24, RZ, RZ, 0x4 ;  /* 0x00000004ff187424 */ /* 0x000fe200078e00ff */
[----:B------:R-:W-:Y:S01]  /*4e40*/  @P4 ISETP.NE.U32.AND.EX P5, PT, RZ, RZ, PT, P5 ;  /* 0x000000ffff00420c */ /* 0x000fe20003fa5150 */
[----:B------:R-:W-:Y:S01]  /*4e50*/  ULOP3.LUT UR4, UR4, UR5, UR8, 0xfe, !UPT ;  /* 0x0000000504047292 */ /* 0x000fe2000f8efe08 */
[----:B------:R-:W-:Y:S02]  /*4e60*/  BSSY.RECONVERGENT B0, `(.L_x_124) ;  /* 0x000000e000007945 */ /* 0x000fe40003800200 */
[----:B------:R-:W-:-:S05]  /*4e70*/  @P4 SEL R24, R25, RZ, !P5 ;  /* 0x000000ff19184207 */ /* 0x000fca0006800000 */
[----:B------:R-:W-:Y:S02]  /*4e80*/  @P3 ISETP.NE.AND P6, PT, R21, 0x2, PT ;  /* 0x000000021500380c */ /* 0x000fe40003fc5270 */
[----:B------:R-:W-:Y:S02]  /*4e90*/  @P3 ISETP.NE.U32.AND P4, PT, R23, 0x1, PT ;  /* 0x000000011700380c */ /* 0x000fe40003f85070 */
[----:B------:R-:W-:Y:S02]  /*4ea0*/  P2R R26, PR, RZ, 0x40 ;  /* 0x00000040ff1a7803 */ /* 0x000fe40000000000 */
[----:B------:R-:W-:Y:S01]  /*4eb0*/  LEA.HI R23, R2, R23, RZ, 0x1 ;  /* 0x0000001702177211 */ /* 0x000fe200078f08ff */
[----:B------:R-:W-:Y:S08]  /*4ec0*/  @!P2 BRA `(.L_x_125) ;  /* 0x00000000001ca947 */ /* 0x000ff00003800000 */
[----:B-----5:R-:W-:Y:S02]  /*4ed0*/  SHF.R.U32.HI R21, RZ, 0x1, R15 ;  /* 0x00000001ff157819 */ /* 0x020fe4000001160f */
[----:B------:R-:W-:Y:S02]  /*4ee0*/  ISETP.GT.AND P5, PT, R0, RZ, PT ;  /* 0x000000ff0000720c */ /* 0x000fe40003fa4270 */
[----:B------:R-:W-:-:S04]  /*4ef0*/  LOP3.LUT R21, R21, 0x1, RZ, 0xc0, !PT ;  /* 0x0000000115157812 */ /* 0x000fc800078ec0ff */
[----:B------:R-:W-:Y:S02]  /*4f00*/  SEL R28, R21, RZ, P5 ;  /* 0x000000ff151c7207 */ /* 0x000fe40002800000 */
[----:B------:R-:W-:-:S04]  /*4f10*/  LOP3.LUT R21, R11, 0x1, RZ, 0xc0, !PT ;  /* 0x000000010b157812 */ /* 0x000fc800078ec0ff */
[----:B------:R-:W-:-:S04]  /*4f20*/  IADD3 R23, PT, PT, R21, R23, R28 ;  /* 0x0000001715177210 */ /* 0x000fc80007ffe01c */
[----:B------:R-:W-:-:S07]  /*4f30*/  @!P1 LEA.HI R23, R12, R23, RZ, 0x1 ;  /* 0x000000170c179211 */ /* 0x000fce00078f08ff */
.L_x_125:
[----:B------:R-:W-:Y:S05]  /*4f40*/  BSYNC.RECONVERGENT B0 ;  /* 0x0000000000007941 */ /* 0x000fea0003800200 */
.L_x_124:
[----:B------:R-:W-:Y:S04]  /*4f50*/  BSSY.RECONVERGENT B0, `(.L_x_126) ;  /* 0x0000009000007945 */ /* 0x000fe80003800200 */
[----:B------:R-:W-:Y:S05]  /*4f60*/  @P0 BRA `(.L_x_127) ;  /* 0x00000000001c0947 */ /* 0x000fea0003800000 */
[----:B-----5:R-:W-:Y:S02]  /*4f70*/  SHF.R.U32.HI R21, RZ, 0x1, R5 ;  /* 0x00000001ff157819 */ /* 0x020fe40000011605 */
[----:B------:R-:W-:Y:S02]  /*4f80*/  ISETP.GT.AND P5, PT, R0, RZ, PT ;  /* 0x000000ff0000720c */ /* 0x000fe40003fa4270 */
[----:B------:R-:W-:-:S04]  /*4f90*/  LOP3.LUT R21, R21, 0x1, RZ, 0xc0, !PT ;  /* 0x0000000115157812 */ /* 0x000fc800078ec0ff */
[----:B------:R-:W-:Y:S02]  /*4fa0*/  SEL R28, R21, RZ, P5 ;  /* 0x000000ff151c7207 */ /* 0x000fe40002800000 */
[----:B------:R-:W-:-:S04]  /*4fb0*/  LOP3.LUT R21, R9, 0x1, RZ, 0xc0, !PT ;  /* 0x0000000109157812 */ /* 0x000fc800078ec0ff */
[----:B------:R-:W-:-:S04]  /*4fc0*/  IADD3 R23, PT, PT, R21, R23, R28 ;  /* 0x0000001715177210 */ /* 0x000fc80007ffe01c */
[----:B------:R-:W-:-:S07]  /*4fd0*/  @!P1 LEA.HI R23, R6, R23, RZ, 0x1 ;  /* 0x0000001706179211 */ /* 0x000fce00078f08ff */
.L_x_127:
[----:B------:R-:W-:Y:S05]  /*4fe0*/  BSYNC.RECONVERGENT B0 ;  /* 0x0000000000007941 */ /* 0x000fea0003800200 */
.L_x_126:
[----:B------:R-:W-:Y:S01]  /*4ff0*/  SHF.R.U32.HI R21, RZ, 0x1e, R2 ;  /* 0x0000001eff157819 */ /* 0x000fe20000011602 */
[----:B------:R-:W-:Y:S01]  /*5000*/  BSSY.RECONVERGENT B0, `(.L_x_128) ;  /* 0x000000f000007945 */ /* 0x000fe20003800200 */
[----:B------:R-:W-:Y:S02]  /*5010*/  LOP3.LUT R25, R20, R27, RZ, 0xfc, !PT ;  /* 0x0000001b14197212 */ /* 0x000fe400078efcff */
[----:B------:R-:W-:Y:S02]  /*5020*/  LOP3.LUT R21, R21, 0x1, RZ, 0xc0, !PT ;  /* 0x0000000115157812 */ /* 0x000fe400078ec0ff */
[----:B------:R-:W-:Y:S02]  /*5030*/  ISETP.NE.AND P5, PT, R23, 0x3, PT ;  /* 0x000000031700780c */ /* 0x000fe40003fa5270 */
[----:B------:R-:W-:Y:S01]  /*5040*/  LOP3.LUT R25, R22, R25, RZ, 0xfc, !PT ;  /* 0x0000001916197212 */ /* 0x000fe200078efcff */
[----:B------:R-:W-:Y:S01]  /*5050*/  IMAD.IADD R20, R18, 0x1, R21 ;  /* 0x0000000112147824 */ /* 0x000fe200078e0215 */
[----:B------:R-:W-:Y:S09]  /*5060*/  @!P2 BRA `(.L_x_129) ;  /* 0x000000000020a947 */ /* 0x000ff20003800000 */
[----:B-----5:R-:W-:Y:S02]  /*5070*/  LOP3.LUT R22, R15, 0x1, RZ, 0xc0, !PT ;  /* 0x000000010f167812 */ /* 0x020fe400078ec0ff */
[----:B------:R-:W-:-:S04]  /*5080*/  ISETP.GT.AND P6, PT, R0, RZ, PT ;  /* 0x000000ff0000720c */ /* 0x000fc80003fc4270 */
[----:B------:R-:W-:-:S05]  /*5090*/  SEL R27, R22, RZ, P6 ;  /* 0x000000ff161b7207 */ /* 0x000fca0003000000 */
[----:B------:R-:W-:Y:S01]  /*50a0*/  IMAD.IADD R27, R20, 0x1, R27 ;  /* 0x00000001141b7824 */ /* 0x000fe200078e021b */
[----:B------:R-:W-:-:S04]  /*50b0*/  @!P1 SHF.R.U32.HI R20, RZ, 0x1e, R12 ;  /* 0x0000001eff149819 */ /* 0x000fc8000001160c */
[----:B------:R-:W-:Y:S02]  /*50c0*/  @!P1 LOP3.LUT R29, R20, 0x1, RZ, 0xc0, !PT ;  /* 0x00000001141d9812 */ /* 0x000fe400078ec0ff */
[----:B------:R-:W-:-:S05]  /*50d0*/  LEA.HI R20, R10, R27, RZ, 0x1 ;  /* 0x0000001b0a147211 */ /* 0x000fca00078f08ff */
[----:B------:R-:W-:-:S07]  /*50e0*/  @!P1 IMAD.IADD R20, R20, 0x1, R29 ;  /* 0x0000000114149824 */ /* 0x000fce00078e021d */
.L_x_129:
[----:B------:R-:W-:Y:S05]  /*50f0*/  BSYNC.RECONVERGENT B0 ;  /* 0x0000000000007941 */ /* 0x000fea0003800200 */
.L_x_128:
[----:B------:R-:W-:Y:S04]  /*5100*/  BSSY.RECONVERGENT B0, `(.L_x_130) ;  /* 0x000000a000007945 */ /* 0x000fe80003800200 */
[----:B------:R-:W-:Y:S05]  /*5110*/  @P0 BRA `(.L_x_131) ;  /* 0x0000000000200947 */ /* 0x000fea0003800000 */
        /* <DEDUP_REMOVED lines=8> */
.L_x_131:
[----:B------:R-:W-:Y:S05]  /*51a0*/  BSYNC.RECONVERGENT B0 ;  /* 0x0000000000007941 */ /* 0x000fea0003800200 */
.L_x_130:
[----:B------:R-:W-:Y:S01]  /*51b0*/  ISETP.NE.AND P6, PT, R26, RZ, PT ;  /* 0x000000ff1a00720c */ /* 0x000fe20003fc5270 */
[----:B------:R-:W-:Y:S01]  /*51c0*/  IMAD.MOV.U32 R22, RZ, RZ, 0x2 ;  /* 0x00000002ff167424 */ /* 0x000fe200078e00ff */
[----:B------:R-:W-:Y:S01]  /*51d0*/  @P3 ISETP.NE.U32.AND.EX P4, PT, RZ, RZ, PT, P4 ;  /* 0x000000ffff00320c */ /* 0x000fe20003f85140 */
[----:B------:R-:W-:Y:S01]  /*51e0*/  IMAD.MOV.U32 R27, RZ, RZ, 0x1 ;  /* 0x00000001ff1b7424 */ /* 0x000fe200078e00ff */
[----:B------:R-:W-:Y:S01]  /*51f0*/  @P3 SEL R26, RZ, 0x2, P6 ;  /* 0x00000002ff1a3807 */ /* 0x000fe20003000000 */
[----:B------:R-:W-:Y:S01]  /*5200*/  BSSY.RECONVERGENT B0, `(.L_x_132) ;  /* 0x0000024000007945 */ /* 0x000fe20003800200 */
[----:B------:R-:W-:Y:S02]  /*5210*/  ISETP.NE.AND P6, PT, R20, 0x3, PT ;  /* 0x000000031400780c */ /* 0x000fe40003fc5270 */
[----:B------:R-:W-:Y:S02]  /*5220*/  @P3 SEL R22, R26, RZ, !P4 ;  /* 0x000000ff1a163207 */ /* 0x000fe40006000000 */
[----:B------:R-:W-:-:S02]  /*5230*/  @P5 ISETP.NE.AND P4, PT, R23, 0x2, PT ;  /* 0x000000021700580c */ /* 0x000fc40003f85270 */
[----:B------:R-:W-:-:S04]  /*5240*/  LOP3.LUT R25, R24, R25, RZ, 0xfc, !PT ;  /* 0x0000001918197212 */ /* 0x000fc800078efcff */
[----:B------:R-:W-:Y:S01]  /*5250*/  LOP3.LUT R22, R22, R25, RZ, 0xfc, !PT ;  /* 0x0000001916167212 */ /* 0x000fe200078efcff */
[----:B------:R-:W-:Y:S02]  /*5260*/  IMAD.MOV.U32 R25, RZ, RZ, RZ ;  /* 0x000000ffff197224 */ /* 0x000fe400078e00ff */
[----:B------:R-:W-:Y:S02]  /*5270*/  @P6 SHF.R.U64 R23, R2, 0x1f, R3 ;  /* 0x0000001f02176819 */ /* 0x000fe40000001203 */
[----:B------:R-:W-:Y:S02]  /*5280*/  @P6 ISETP.NE.AND P3, PT, R20, 0x2, PT ;  /* 0x000000021400680c */ /* 0x000fe40003f65270 */
[----:B------:R-:W-:Y:S02]  /*5290*/  @P6 LOP3.LUT R20, R23, 0x1, RZ, 0xc0, !PT ;  /* 0x0000000117146812 */ /* 0x000fe400078ec0ff */
[----:B------:R-:W-:Y:S02]  /*52a0*/  @P5 SEL R23, RZ, 0x1, P4 ;  /* 0x00000001ff175807 */ /* 0x000fe40002000000 */
[----:B------:R-:W-:Y:S01]  /*52b0*/  @P5 ISETP.NE.U32.AND P4, PT, R18, 0x1, PT ;  /* 0x000000011200580c */ /* 0x000fe20003f85070 */
[----:B------:R-:W-:Y:S01]  /*52c0*/  IMAD.MOV.U32 R18, RZ, RZ, -0x80000000 ;  /* 0x80000000ff127424 */ /* 0x000fe200078e00ff */
[----:B------:R-:W-:-:S02]  /*52d0*/  @P6 SEL R24, RZ, 0x80000000, P3 ;  /* 0x80000000ff186807 */ /* 0x000fc40001800000 */
[----:B------:R-:W-:Y:S02]  /*52e0*/  @P6 ISETP.NE.U32.AND P3, PT, R20, 0x1, PT ;  /* 0x000000011400680c */ /* 0x000fe40003f65070 */
[----:B------:R-:W-:Y:S02]  /*52f0*/  @P5 ISETP.NE.U32.AND.EX P4, PT, RZ, RZ, PT, P4 ;  /* 0x000000ffff00520c */ /* 0x000fe40003f85140 */
[----:B------:R-:W-:Y:S02]  /*5300*/  @P6 ISETP.NE.U32.AND.EX P3, PT, RZ, RZ, PT, P3 ;  /* 0x000000ffff00620c */ /* 0x000fe40003f65130 */
[----:B------:R-:W-:Y:S02]  /*5310*/  @P5 SEL R27, R23, RZ, !P4 ;  /* 0x000000ff171b5207 */ /* 0x000fe40006000000 */
[----:B------:R-:W-:Y:S02]  /*5320*/  @P6 SEL R18, R24, RZ, !P3 ;  /* 0x000000ff18126207 */ /* 0x000fe40005800000 */
[----:B------:R-:W-:-:S02]  /*5330*/  SHF.R.U32.HI R23, RZ, 0x1d, R2 ;  /* 0x0000001dff177819 */ /* 0x000fc40000011602 */
[----:B------:R-:W-:Y:S02]  /*5340*/  LOP3.LUT R27, R27, R22, RZ, 0xfc, !PT ;  /* 0x000000161b1b7212 */ /* 0x000fe400078efcff */
[----:B------:R-:W-:Y:S01]  /*5350*/  LOP3.LUT R22, R18, UR4, R25, 0xfe, !PT ;  /* 0x0000000412167c12 */ /* 0x000fe2000f8efe19 */
[----:B------:R-:W-:Y:S01]  /*5360*/  UMOV UR4, URZ ;  /* 0x000000ff00047c82 */ /* 0x000fe20008000000 */
[----:B------:R-:W-:Y:S02]  /*5370*/  LOP3.LUT R23, R23, 0x1, RZ, 0xc0, !PT ;  /* 0x0000000117177812 */ /* 0x000fe400078ec0ff */
[----:B------:R-:W-:Y:S02]  /*5380*/  LOP3.LUT R18, R27, UR4, RZ, 0xfc, !PT ;  /* 0x000000041b127c12 */ /* 0x000fe4000f8efcff */
[----:B------:R-:W-:Y:S01]  /*5390*/  LEA.HI R24, R2, R23, RZ, 0x1 ;  /* 0x0000001702187211 */ /* 0x000fe200078f08ff */
[----:B------:R-:W-:Y:S06]  /*53a0*/  @!P2 BRA `(.L_x_133) ;  /* 0x000000000024a947 */ /* 0x000fec0003800000 */
[----:B------:R-:W-:Y:S02]  /*53b0*/  ISETP.GT.AND P3, PT, R0, RZ, PT ;  /* 0x000000ff0000720c */ /* 0x000fe40003f64270 */
[----:B-----5:R-:W-:Y:S02]  /*53c0*/  SHF.R.U32.HI R20, RZ, 0x1f, R14 ;  /* 0x0000001fff147819 */ /* 0x020fe4000001160e */
[----:B------:R-:W-:Y:S02]  /*53d0*/  SHF.R.U32.HI R26, RZ, 0x1e, R10 ;  /* 0x0000001eff1a7819 */ /* 0x000fe4000001160a */
[----:B------:R-:W-:Y:S02]  /*53e0*/  SEL R25, R20, RZ, P3 ;  /* 0x000000ff14197207 */ /* 0x000fe40001800000 */
[----:B------:R-:W-:Y:S02]  /*53f0*/  LOP3.LUT R26, R26, 0x1, RZ, 0xc0, !PT ;  /* 0x000000011a1a7812 */ /* 0x000fe400078ec0ff */
[----:B------:R-:W-:-:S02]  /*5400*/  @!P1 SHF.R.U32.HI R20, RZ, 0x1d, R12 ;  /* 0x0000001dff149819 */ /* 0x000fc4000001160c */
[----:B------:R-:W-:Y:S02]  /*5410*/  IADD3 R24, PT, PT, R26, R24, R25 ;  /* 0x000000181a187210 */ /* 0x000fe40007ffe019 */
[----:B------:R-:W-:-:S05]  /*5420*/  @!P1 LOP3.LUT R25, R20, 0x1, RZ, 0xc0, !PT ;  /* 0x0000000114199812 */ /* 0x000fca00078ec0ff */
[----:B------:R-:W-:-:S07]  /*5430*/  @!P1 IMAD.IADD R24, R24, 0x1, R25 ;  /* 0x0000000118189824 */ /* 0x000fce00078e0219 */
.L_x_133:
[----:B------:R-:W-:Y:S05]  /*5440*/  BSYNC.RECONVERGENT B0 ;  /* 0x0000000000007941 */ /* 0x000fea0003800200 */
.L_x_132:
[----:B------:R-:W-:Y:S04]  /*5450*/  BSSY.RECONVERGENT B0, `(.L_x_134) ;  /* 0x000000b000007945 */ /* 0x000fe80003800200 */
[----:B------:R-:W-:Y:S05]  /*5460*/  @P0 BRA `(.L_x_135) ;  /* 0x0000000000240947 */ /* 0x000fea0003800000 */
        /* <DEDUP_REMOVED lines=9> */
.L_x_135:
[----:B------:R-:W-:Y:S05]  /*5500*/  BSYNC.RECONVERGENT B0 ;  /* 0x0000000000007941 */ /* 0x000fea0003800200 */
.L_x_134:
[----:B------:R-:W-:Y:S01]  /*5510*/  ISETP.NE.AND P6, PT, R24, 0x3, PT ;  /* 0x000000031800780c */ /* 0x000fe20003fc5270 */
[----:B------:R-:W-:Y:S01]  /*5520*/  UMOV UR4, URZ ;  /* 0x000000ff00047c82 */ /* 0x000fe20008000000 */
[----:B------:R-:W-:Y:S01]  /*5530*/  SHF.R.U32.HI R20, RZ, 0x1c, R2 ;  /* 0x0000001cff147819 */ /* 0x000fe20000011602 */
[----:B------:R-:W-:Y:S03]  /*5540*/  BSSY.RECONVERGENT B0, `(.L_x_136) ;  /* 0x0000011000007945 */ /* 0x000fe60003800200 */
[----:B------:R-:W-:-:S07]  /*5550*/  LOP3.LUT R20, R20, 0x1, RZ, 0xc0, !PT ;  /* 0x0000000114147812 */ /* 0x000fce00078ec0ff */
[----:B------:R-:W-:Y:S01]  /*5560*/  @P6 ISETP.NE.AND P5, PT, R24, 0x2, PT ;  /* 0x000000021800680c */ /* 0x000fe20003fa5270 */
[----:B------:R-:W-:Y:S01]  /*5570*/  IMAD.IADD R24, R21, 0x1, R20 ;  /* 0x0000000115187824 */ /* 0x000fe200078e0214 */
[----:B------:R-:W-:Y:S02]  /*5580*/  LOP3.LUT R21, R18, UR4, RZ, 0xfc, !PT ;  /* 0x0000000412157c12 */ /* 0x000fe4000f8efcff */
[----:B------:R-:W-:Y:S01]  /*5590*/  @P6 SHF.R.U64 R25, R2, 0x1e, R3 ;  /* 0x0000001e02196819 */ /* 0x000fe20000001203 */
[----:B------:R-:W-:Y:S08]  /*55a0*/  @!P2 BRA `(.L_x_137) ;  /* 0x000000000028a947 */ /* 0x000ff00003800000 */
[----:B-----5:R-:W-:Y:S02]  /*55b0*/  SHF.R.U32.HI R18, RZ, 0x1e, R14 ;  /* 0x0000001eff127819 */ /* 0x020fe4000001160e */
[----:B------:R-:W-:Y:S02]  /*55c0*/  ISETP.GT.AND P3, PT, R0, RZ, PT ;  /* 0x000000ff0000720c */ /* 0x000fe40003f64270 */
[----:B------:R-:W-:Y:S02]  /*55d0*/  LOP3.LUT R18, R18, 0x1, RZ, 0xc0, !PT ;  /* 0x0000000112127812 */ /* 0x000fe400078ec0ff */
[----:B------:R-:W-:Y:S02]  /*55e0*/  SHF.R.U32.HI R26, RZ, 0x1d, R10 ;  /* 0x0000001dff1a7819 */ /* 0x000fe4000001160a */
[----:B------:R-:W-:Y:S02]  /*55f0*/  SEL R27, R18, RZ, P3 ;  /* 0x000000ff121b7207 */ /* 0x000fe40001800000 */
[----:B------:R-:W-:-:S02]  /*5600*/  LOP3.LUT R26, R26, 0x1, RZ, 0xc0, !PT ;  /* 0x000000011a1a7812 */ /* 0x000fc400078ec0ff */
[----:B------:R-:W-:Y:S02]  /*5610*/  @!P1 SHF.R.U32.HI R18, RZ, 0x1c, R12 ;  /* 0x0000001cff129819 */ /* 0x000fe4000001160c */
[----:B------:R-:W-:Y:S02]  /*5620*/  IADD3 R24, PT, PT, R26, R24, R27 ;  /* 0x000000181a187210 */ /* 0x000fe40007ffe01b */
[----:B------:R-:W-:-:S05]  /*5630*/  @!P1 LOP3.LUT R27, R18, 0x1, RZ, 0xc0, !PT ;  /* 0x00000001121b9812 */ /* 0x000fca00078ec0ff */
[----:B------:R-:W-:-:S07]  /*5640*/  @!P1 IMAD.IADD R24, R24, 0x1, R27 ;  /* 0x0000000118189824 */ /* 0x000fce00078e021b */
.L_x_137:
[----:B------:R-:W-:Y:S05]  /*5650*/  BSYNC.RECONVERGENT B0 ;  /* 0x0000000000007941 */ /* 0x000fea0003800200 */
.L_x_136:
[----:B------:R-:W-:Y:S04]  /*5660*/  BSSY.RECONVERGENT B0, `(.L_x_138) ;  /* 0x000000c000007945 */ /* 0x000fe80003800200 */
[----:B------:R-:W-:Y:S05]  /*5670*/  @P0 BRA `(.L_x_139) ;  /* 0x0000000000280947 */ /* 0x000fea0003800000 */
        /* <DEDUP_REMOVED lines=10> */
.L_x_139:
[----:B------:R-:W-:Y:S05]  /*5720*/  BSYNC.RECONVERGENT B0 ;  /* 0x0000000000007941 */ /* 0x000fea0003800200 */
.L_x_138:
[----:B------:R-:W-:Y:S01]  /*5730*/  ISETP.NE.AND P4, PT, R24, 0x3, PT ;  /* 0x000000031800780c */ /* 0x000fe20003f85270 */
[----:B------:R-:W-:Y:S01]  /*5740*/  UMOV UR4, URZ ;  /* 0x000000ff00047c82 */ /* 0x000fe20008000000 */
[----:B------:R-:W-:Y:S01]  /*5750*/  @P6 LOP3.LUT R25, R25, 0x1, RZ, 0xc0, !PT ;  /* 0x0000000119196812 */ /* 0x000fe200078ec0ff */
[----:B------:R-:W-:Y:S01]  /*5760*/  IMAD.MOV.U32 R18, RZ, RZ, RZ ;  /* 0x000000ffff127224 */ /* 0x000fe200078e00ff */
[----:B------:R-:W-:Y:S01]  /*5770*/  @P6 SEL R26, RZ, 0x40000000, P5 ;  /* 0x40000000ff1a6807 */ /* 0x000fe20002800000 */
[----:B------:R-:W-:Y:S01]  /*5780*/  BSSY.RECONVERGENT B0, `(.L_x_140) ;  /* 0x0000019000007945 */ /* 0x000fe20003800200 */
[----:B------:R-:W-:Y:S02]  /*5790*/  @P6 ISETP.NE.U32.AND P3, PT, R25, 0x1, PT ;  /* 0x000000011900680c */ /* 0x000fe40003f65070 */
[----:B-----5:R-:W-:Y:S01]  /*57a0*/  @!P1 SHF.R.U32.HI R18, RZ, 0x1f, R17 ;  /* 0x0000001fff129819 */ /* 0x020fe20000011611 */
[----:B------:R-:W-:Y:S01]  /*57b0*/  IMAD.MOV.U32 R17, RZ, RZ, 0x40000000 ;  /* 0x40000000ff117424 */ /* 0x000fe200078e00ff */
[----:B------:R-:W-:-:S02]  /*57c0*/  @P6 ISETP.NE.U32.AND.EX P3, PT, RZ, RZ, PT, P3 ;  /* 0x000000ffff00620c */ /* 0x000fc40003f65130 */
[----:B------:R-:W-:Y:S02]  /*57d0*/  LOP3.LUT R21, R21, UR4, RZ, 0xfc, !PT ;  /* 0x0000000415157c12 */ /* 0x000fe4000f8efcff */
[----:B------:R-:W-:Y:S02]  /*57e0*/  @P4 ISETP.NE.AND P5, PT, R24, 0x2, PT ;  /* 0x000000021800480c */ /* 0x000fe40003fa5270 */
[----:B------:R-:W-:Y:S02]  /*57f0*/  SHF.R.U32.HI R24, RZ, 0x1b, R2 ;  /* 0x0000001bff187819 */ /* 0x000fe40000011602 */
[----:B------:R-:W-:Y:S02]  /*5800*/  @P4 SHF.R.U64 R25, R2, 0x1d, R3 ;  /* 0x0000001d02194819 */ /* 0x000fe40000001203 */
[----:B------:R-:W-:Y:S02]  /*5810*/  LOP3.LUT R24, R24, 0x1, RZ, 0xc0, !PT ;  /* 0x0000000118187812 */ /* 0x000fe400078ec0ff */
[----:B------:R-:W-:-:S02]  /*5820*/  @P4 LOP3.LUT R25, R25, 0x1, RZ, 0xc0, !PT ;  /* 0x0000000119194812 */ /* 0x000fc400078ec0ff */
[----:B------:R-:W-:Y:S01]  /*5830*/  @P6 SEL R17, R26, RZ, !P3 ;  /* 0x000000ff1a116207 */ /* 0x000fe20005800000 */
[----:B------:R-:W-:Y:S01]  /*5840*/  IMAD.IADD R23, R23, 0x1, R24 ;  /* 0x0000000117177824 */ /* 0x000fe200078e0218 */
[----:B------:R-:W-:Y:S01]  /*5850*/  @P4 ISETP.NE.U32.AND P3, PT, R25, 0x1, PT ;  /* 0x000000011900480c */ /* 0x000fe20003f65070 */
[----:B------:R-:W-:-:S12]  /*5860*/  @!P2 BRA `(.L_x_141) ;  /* 0x000000000028a947 */ /* 0x000fd80003800000 */
[----:B------:R-:W-:Y:S02]  /*5870*/  SHF.R.U32.HI R25, RZ, 0x1d, R14 ;  /* 0x0000001dff197819 */ /* 0x000fe4000001160e */
[----:B------:R-:W-:Y:S02]  /*5880*/  SHF.R.U32.HI R26, RZ, 0x1c, R10 ;  /* 0x0000001cff1a7819 */ /* 0x000fe4000001160a */
[----:B------:R-:W-:Y:S02]  /*5890*/  ISETP.GT.AND P6, PT, R0, RZ, PT ;  /* 0x000000ff0000720c */ /* 0x000fe40003fc4270 */
[----:B------:R-:W-:Y:S02]  /*58a0*/  LOP3.LUT R25, R25, 0x1, RZ, 0xc0, !PT ;  /* 0x0000000119197812 */ /* 0x000fe400078ec0ff */
[----:B------:R-:W-:Y:S02]  /*58b0*/  LOP3.LUT R27, R26, 0x1, RZ, 0xc0, !PT ;  /* 0x000000011a1b7812 */ /* 0x000fe400078ec0ff */
[----:B------:R-:W-:-:S02]  /*58c0*/  SEL R26, R25, RZ, P6 ;  /* 0x000000ff191a7207 */ /* 0x000fc40003000000 */
[----:B------:R-:W-:Y:S02]  /*58d0*/  @!P1 SHF.R.U32.HI R25, RZ, 0x1b, R12 ;  /* 0x0000001bff199819 */ /* 0x000fe4000001160c */
[----:B------:R-:W-:Y:S02]  /*58e0*/  IADD3 R23, PT, PT, R27, R23, R26 ;  /* 0x000000171b177210 */ /* 0x000fe40007ffe01a */
[----:B------:R-:W-:-:S05]  /*58f0*/  @!P1 LOP3.LUT R26, R25, 0x1, RZ, 0xc0, !PT ;  /* 0x00000001191a9812 */ /* 0x000fca00078ec0ff */
[----:B------:R-:W-:-:S07]  /*5900*/  @!P1 IMAD.IADD R23, R23, 0x1, R26 ;  /* 0x0000000117179824 */ /* 0x000fce00078e021a */
.L_x_141:
[----:B------:R-:W-:Y:S05]  /*5910*/  BSYNC.RECONVERGENT B0 ;  /* 0x0000000000007941 */ /* 0x000fea0003800200 */
.L_x_140:
[----:B------:R-:W-:Y:S04]  /*5920*/  BSSY.RECONVERGENT B0, `(.L_x_142) ;  /* 0x000000c000007945 */ /* 0x000fe80003800200 */
[----:B------:R-:W-:Y:S05]  /*5930*/  @P0 BRA `(.L_x_143) ;  /* 0x0000000000280947 */ /* 0x000fea0003800000 */
        /* <DEDUP_REMOVED lines=10> */
.L_x_143:
[----:B------:R-:W-:Y:S05]  /*59e0*/  BSYNC.RECONVERGENT B0 ;  /* 0x0000000000007941 */ /* 0x000fea0003800200 */
.L_x_142:
[----:B------:R-:W-:Y:S01]  /*59f0*/  ISETP.NE.AND P6, PT, R23, 0x3, PT ;  /* 0x000000031700780c */ /* 0x000fe20003fc5270 */
[----:B------:R-:W-:Y:S01]  /*5a00*/  UMOV UR4, URZ ;  /* 0x000000ff00047c82 */ /* 0x000fe20008000000 */
[----:B------:R-:W-:Y:S01]  /*5a10*/  LOP3.LUT R22, R17, R22, RZ, 0xfc, !PT ;  /* 0x0000001611167212 */ /* 0x000fe200078efcff */
[----:B------:R-:W-:Y:S01]  /*5a20*/  BSSY.RECONVERGENT B0, `(.L_x_144) ;  /* 0x0000018000007945 */ /* 0x000fe20003800200 */
[----:B------:R-:W-:Y:S02]  /*5a30*/  @P4 SEL R17, RZ, 0x20000000, P5 ;  /* 0x20000000ff114807 */ /* 0x000fe40002800000 */
[----:B------:R-:W-:-:S07]  /*5a40*/  @P4 ISETP.NE.U32.AND.EX P3, PT, RZ, RZ, PT, P3 ;  /* 0x000000ffff00420c */ /* 0x000fce0003f65130 */
[----:B------:R-:W-:Y:S01]  /*5a50*/  @P6 ISETP.NE.AND P5, PT, R23, 0x2, PT ;  /* 0x000000021700680c */ /* 0x000fe20003fa5270 */
[----:B------:R-:W-:Y:S01]  /*5a60*/  IMAD.MOV.U32 R23, RZ, RZ, 0x20000000 ;  /* 0x20000000ff177424 */ /* 0x000fe200078e00ff */
[----:B------:R-:W-:Y:S02]  /*5a70*/  @P4 SEL R23, R17, RZ, !P3 ;  /* 0x000000ff11174207 */ /* 0x000fe40005800000 */
[----:B------:R-:W-:Y:S02]  /*5a80*/  @P6 SHF.R.U64 R25, R2, 0x1c, R3 ;  /* 0x0000001c02196819 */ /* 0x000fe40000001203 */
[----:B------:R-:W-:Y:S02]  /*5a90*/  SHF.R.U32.HI R17, RZ, 0x1a, R2 ;  /* 0x0000001aff117819 */ /* 0x000fe40000011602 */
[----:B------:R-:W-:Y:S02]  /*5aa0*/  @P6 LOP3.LUT R25, R25, 0x1, RZ, 0xc0, !PT ;  /* 0x0000000119196812 */ /* 0x000fe400078ec0ff */
[----:B------:R-:W-:-:S02]  /*5ab0*/  LOP3.LUT R17, R17, 0x1, RZ, 0xc0, !PT ;  /* 0x0000000111117812 */ /* 0x000fc400078ec0ff */
[----:B------:R-:W-:-:S03]  /*5ac0*/  @P6 ISETP.NE.U32.AND P3, PT, R25, 0x1, PT ;  /* 0x000000011900680c */ /* 0x000fc60003f65070 */
[----:B------:R-:W-:Y:S01]  /*5ad0*/  IMAD.IADD R25, R20, 0x1, R17 ;  /* 0x0000000114197824 */ /* 0x000fe200078e0211 */
[----:B------:R-:W-:Y:S01]  /*5ae0*/  LOP3.LUT R20, R21, UR4, RZ, 0xfc, !PT ;  /* 0x0000000415147c12 */ /* 0x000fe2000f8efcff */
[----:B------:R-:W-:Y:S08]  /*5af0*/  @!P2 BRA `(.L_x_145) ;  /* 0x000000000028a947 */ /* 0x000ff00003800000 */
        /* <DEDUP_REMOVED lines=10> */
.L_x_145:
[----:B------:R-:W-:Y:S05]  /*5ba0*/  BSYNC.RECONVERGENT B0 ;  /* 0x0000000000007941 */ /* 0x000fea0003800200 */
.L_x_144:
        /* <DEDUP_REMOVED lines=12> */
.L_x_147:
[----:B------:R-:W-:Y:S05]  /*5c70*/  BSYNC.RECONVERGENT B0 ;  /* 0x0000000000007941 */ /* 0x000fea0003800200 */
.L_x_146:
[----:B------:R-:W-:Y:S01]  /*5c80*/  ISETP.NE.AND P4, PT, R25, 0x3, PT ;  /* 0x000000031900780c */ /* 0x000fe20003f85270 */
[----:B------:R-:W-:Y:S01]  /*5c90*/  UMOV UR4, URZ ;  /* 0x000000ff00047c82 */ /* 0x000fe20008000000 */
[----:B------:R-:W-:Y:S01]  /*5ca0*/  @P6 SEL R21, RZ, 0x10000000, P5 ;  /* 0x10000000ff156807 */ /* 0x000fe20002800000 */
[----:B------:R-:W-:Y:S01]  /*5cb0*/  BSSY.RECONVERGENT B0, `(.L_x_148) ;  /* 0x0000018000007945 */ /* 0x000fe20003800200 */
[----:B------:R-:W-:Y:S02]  /*5cc0*/  @P6 ISETP.NE.U32.AND.EX P3, PT, RZ, RZ, PT, P3 ;  /* 0x000000ffff00620c */ /* 0x000fe40003f65130 */
[----:B------:R-:W-:-:S07]  /*5cd0*/  LOP3.LUT R22, R23, R22, RZ, 0xfc, !PT ;  /* 0x0000001617167212 */ /* 0x000fce00078efcff */
[----:B------:R-:W-:Y:S01]  /*5ce0*/  @P4 ISETP.NE.AND P5, PT, R25, 0x2, PT ;  /* 0x000000021900480c */ /* 0x000fe20003fa5270 */
[----:B------:R-:W-:Y:S01]  /*5cf0*/  IMAD.MOV.U32 R25, RZ, RZ, 0x10000000 ;  /* 0x10000000ff197424 */ /* 0x000fe200078e00ff */
[----:B------:R-:W-:Y:S02]  /*5d00*/  @P4 SHF.R.U64 R23, R2, 0x1b, R3 ;  /* 0x0000001b02174819 */ /* 0x000fe40000001203 */
[----:B------:R-:W-:Y:S02]  /*5d10*/  @P6 SEL R25, R21, RZ, !P3 ;  /* 0x000000ff15196207 */ /* 0x000fe40005800000 */
[----:B------:R-:W-:Y:S02]  /*5d20*/  SHF.R.U32.HI R21, RZ, 0x19, R2 ;  /* 0x00000019ff157819 */ /* 0x000fe40000011602 */
[----:B------:R-:W-:Y:S02]  /*5d30*/  @P4 LOP3.LUT R23, R23, 0x1, RZ, 0xc0, !PT ;  /* 0x0000000117174812 */ /* 0x000fe400078ec0ff */
[----:B------:R-:W-:-:S02]  /*5d40*/  LOP3.LUT R21, R21, 0x1, RZ, 0xc0, !PT ;  /* 0x0000000115157812 */ /* 0x000fc400078ec0ff */
[----:B------:R-:W-:Y:S02]  /*5d50*/  @P4 ISETP.NE.U32.AND P3, PT, R23, 0x1, PT ;  /* 0x000000011700480c */ /* 0x000fe40003f65070 */
[----:B------:R-:W-:Y:S01]  /*5d60*/  LOP3.LUT R23, R20, UR4, RZ, 0xfc, !PT ;  /* 0x0000000414177c12 */ /* 0x000fe2000f8efcff */
[----:B------:R-:W-:Y:S01]  /*5d70*/  IMAD.IADD R24, R24, 0x1, R21 ;  /* 0x0000000118187824 */ /* 0x000fe200078e0215 */
[----:B------:R-:W-:Y:S09]  /*5d80*/  @!P2 BRA `(.L_x_149) ;  /* 0x000000000028a947 */ /* 0x000ff20003800000 */
[----:B------:R-:W-:Y:S02]  /*5d90*/  SHF.R.U32.HI R20, RZ, 0x1b, R14 ;  /* 0x0000001bff147819 */ /* 0x000fe4000001160e */
        /* <DEDUP_REMOVED lines=9> */
.L_x_149:
[----:B------:R-:W-:Y:S05]  /*5e30*/  BSYNC.RECONVERGENT B0 ;  /* 0x0000000000007941 */ /* 0x000fea0003800200 */
.L_x_148:
[----:B------:R-:W-:Y:S04]  /*5e40*/  BSSY.RECONVERGENT B0, `(.L_x_150) ;  /* 0x000000c000007945 */ /* 0x000fe80003800200 */
[----:B------:R-:W-:Y:S05]  /*5e50*/  @P0 BRA `(.L_x_151) ;  /* 0x0000000000280947 */ /* 0x000fea0003800000 */
        /* <DEDUP_REMOVED lines=10> */
.L_x_151:
[----:B------:R-:W-:Y:S05]  /*5f00*/  BSYNC.RECONVERGENT B0 ;  /* 0x0000000000007941 */ /* 0x000fea0003800200 */
.L_x_150:
[----:B------:R-:W-:Y:S01]  /*5f10*/  ISETP.NE.AND P6, PT, R24, 0x3, PT ;  /* 0x000000031800780c */ /* 0x000fe20003fc5270 */
[----:B------:R-:W-:Y:S01]  /*5f20*/  UMOV UR4, URZ ;  /* 0x000000ff00047c82 */ /* 0x000fe20008000000 */
[----:B------:R-:W-:Y:S01]  /*5f30*/  @P4 SEL R20, RZ, 0x8000000, P5 ;  /* 0x08000000ff144807 */ /* 0x000fe20002800000 */
[----:B------:R-:W-:Y:S01]  /*5f40*/  BSSY.RECONVERGENT B0, `(.L_x_152) ;  /* 0x0000018000007945 */ /* 0x000fe20003800200 */
[----:B------:R-:W-:Y:S02]  /*5f50*/  @P4 ISETP.NE.U32.AND.EX P3, PT, RZ, RZ, PT, P3 ;  /* 0x000000ffff00420c */ /* 0x000fe40003f65130 */
[----:B------:R-:W-:Y:S01]  /*5f60*/  LOP3.LUT R22, R25, R22, RZ, 0xfc, !PT ;  /* 0x0000001619167212 */ /* 0x000fe200078efcff */
[----:B------:R-:W-:Y:S01]  /*5f70*/  IMAD.MOV.U32 R25, RZ, RZ, 0x8000000 ;  /* 0x08000000ff197424 */ /* 0x000fe200078e00ff */
[----:B------:R-:W-:Y:S02]  /*5f80*/  @P4 SEL R25, R20, RZ, !P3 ;  /* 0x000000ff14194207 */ /* 0x000fe40005800000 */
[----:B------:R-:W-:-:S02]  /*5f90*/  SHF.R.U32.HI R20, RZ, 0x18, R2 ;  /* 0x00000018ff147819 */ /* 0x000fc40000011602 */
[----:B------:R-:W-:Y:S02]  /*5fa0*/  LOP3.LUT R23, R23, UR4, RZ, 0xfc, !PT ;  /* 0x0000000417177c12 */ /* 0x000fe4000f8efcff */
[----:B------:R-:W-:Y:S02]  /*5fb0*/  @P6 ISETP.NE.AND P5, PT, R24, 0x2, PT ;  /* 0x000000021800680c */ /* 0x000fe40003fa5270 */
[----:B------:R-:W-:Y:S02]  /*5fc0*/  @P6 SHF.R.U64 R24, R2, 0x1a, R3 ;  /* 0x0000001a02186819 */ /* 0x000fe40000001203 */
[----:B------:R-:W-:Y:S02]  /*5fd0*/  LOP3.LUT R20, R20, 0x1, RZ, 0xc0, !PT ;  /* 0x0000000114147812 */ /* 0x000fe400078ec0ff */
[----:B------:R-:W-:-:S03]  /*5fe0*/  @P6 LOP3.LUT R24, R24, 0x1, RZ, 0xc0, !PT ;  /* 0x0000000118186812 */ /* 0x000fc600078ec0ff */
[----:B------:R-:W-:Y:S01]  /*5ff0*/  IMAD.IADD R17, R17, 0x1, R20 ;  /* 0x0000000111117824 */ /* 0x000fe200078e0214 */
[----:B------:R-:W-:Y:S01]  /*6000*/  @P6 ISETP.NE.U32.AND P3, PT, R24, 0x1, PT ;  /* 0x000000011800680c */ /* 0x000fe20003f65070 */
[----:B------:R-:W-:-:S12]  /*6010*/  @!P2 BRA `(.L_x_153) ;  /* 0x000000000028a947 */ /* 0x000fd80003800000 */
[----:B------:R-:W-:Y:S02]  /*6020*/  SHF.R.U32.HI R24, RZ, 0x1a, R14 ;  /* 0x0000001aff187819 */ /* 0x000fe4000001160e */
        /* <DEDUP_REMOVED lines=9> */
.L_x_153:
[----:B------:R-:W-:Y:S05]  /*60c0*/  BSYNC.RECONVERGENT B0 ;  /* 0x0000000000007941 */ /* 0x000fea0003800200 */
.L_x_152:
[----:B------:R-:W-:Y:S04]  /*60d0*/  BSSY.RECONVERGENT B0, `(.L_x_154) ;  /* 0x000000c000007945 */ /* 0x000fe80003800200 */
[----:B------:R-:W-:Y:S05]  /*60e0*/  @P0 BRA `(.L_x_155) ;  /* 0x0000000000280947 */ /* 0x000fea0003800000 */
        /* <DEDUP_REMOVED lines=10> */
.L_x_155:
[----:B------:R-:W-:Y:S05]  /*6190*/  BSYNC.RECONVERGENT B0 ;  /* 0x0000000000007941 */ /* 0x000fea0003800200 */
.L_x_154:
[----:B------:R-:W-:Y:S01]  /*61a0*/  ISETP.NE.AND P4, PT, R17, 0x3, PT ;  /* 0x000000031100780c */ /* 0x000fe20003f85270 */
[----:B------:R-:W-:Y:S01]  /*61b0*/  IMAD.MOV.U32 R24, RZ, RZ, 0x4000000 ;  /* 0x04000000ff187424 */ /* 0x000fe200078e00ff */
[----:B------:R-:W-:Y:S01]  /*61c0*/  LOP3.LUT R25, R25, R22, RZ, 0xfc, !PT ;  /* 0x0000001619197212 */ /* 0x000fe200078efcff */
[----:B------:R-:W-:Y:S01]  /*61d0*/  UMOV UR4, URZ ;  /* 0x000000ff00047c82 */ /* 0x000fe20008000000 */
[----:B------:R-:W-:Y:S01]  /*61e0*/  @P6 SEL R22, RZ, 0x4000000, P5 ;  /* 0x04000000ff166807 */ /* 0x000fe20002800000 */
[----:B------:R-:W-:Y:S01]  /*61f0*/  BSSY.RECONVERGENT B0, `(.L_x_156) ;  /* 0x0000016000007945 */ /* 0x000fe20003800200 */
[----:B------:R-:W-:Y:S02]  /*6200*/  @P6 ISETP.NE.U32.AND.EX P3, PT, RZ, RZ, PT, P3 ;  /* 0x000000ffff00620c */ /* 0x000fe40003f65130 */
[----:B------:R-:W-:Y:S02]  /*6210*/  LOP3.LUT R23, R23, UR4, RZ, 0xfc, !PT ;  /* 0x0000000417177c12 */ /* 0x000fe4000f8efcff */
[----:B------:R-:W-:-:S02]  /*6220*/  @P6 SEL R24, R22, RZ, !P3 ;  /* 0x000000ff16186207 */ /* 0x000fc40005800000 */
[----:B------:R-:W-:Y:S02]  /*6230*/  SHF.R.U32.HI R22, RZ, 0x17, R2 ;  /* 0x00000017ff167819 */ /* 0x000fe40000011602 */
        /* <DEDUP_REMOVED lines=17> */
.L_x_157:
[----:B------:R-:W-:Y:S05]  /*6350*/  BSYNC.RECONVERGENT B0 ;  /* 0x0000000000007941 */ /* 0x000fea0003800200 */
.L_x_156:
        /* <DEDUP_REMOVED lines=12> */
.L_x_159:
[----:B------:R-:W-:Y:S05]  /*6420*/  BSYNC.RECONVERGENT B0 ;  /* 0x0000000000007941 */ /* 0x000fea0003800200 */
.L_x_158:
[----:B------:R-:W-:Y:S01]  /*6430*/  ISETP.NE.AND P6, PT, R21, 0x3, PT ;  /* 0x000000031500780c */ /* 0x000fe20003fc5270 */
[----:B------:R-:W-:Y:S01]  /*6440*/  UMOV UR4, URZ ;  /* 0x000000ff00047c82 */ /* 0x000fe20008000000 */
[----:B------:R-:W-:Y:S01]  /*6450*/  @P4 SEL R17, RZ, 0x2000000, P5 ;  /* 0x02000000ff114807 */ /* 0x000fe20002800000 */
[----:B------:R-:W-:Y:S01]  /*6460*/  BSSY.RECONVERGENT B0, `(.L_x_160) ;  /* 0x0000018000007945 */ /* 0x000fe20003800200 */
[----:B------:R-:W-:Y:S02]  /*6470*/  @P4 ISETP.NE.U32.AND.EX P3, PT, RZ, RZ, PT, P3 ;  /* 0x000000ffff00420c */ /* 0x000fe40003f65130 */
[----:B------:R-:W-:Y:S02]  /*6480*/  LOP3.LUT R24, R24, R25, RZ, 0xfc, !PT ;  /* 0x0000001918187212 */ /* 0x000fe400078efcff */
[----:B------:R-:W-:-:S05]  /*6490*/  LOP3.LUT R23, R23, UR4, RZ, 0xfc, !PT ;  /* 0x0000000417177c12 */ /* 0x000fca000f8efcff */
[----:B------:R-:W-:Y:S01]  /*64a0*/  @P6 ISETP.NE.AND P5, PT, R21, 0x2, PT ;  /* 0x000000021500680c */ /* 0x000fe20003fa5270 */
[----:B------:R-:W-:Y:S01]  /*64b0*/  IMAD.MOV.U32 R21, RZ, RZ, 0x2000000 ;  /* 0x02000000ff157424 */ /* 0x000fe200078e00ff */
[----:B------:R-:W-:Y:S02]  /*64c0*/  @P4 SEL R21, R17, RZ, !P3 ;  /* 0x000000ff11154207 */ /* 0x000fe40005800000 */
[----:B------:R-:W-:Y:S02]  /*64d0*/  SHF.R.U32.HI R17, RZ, 0x16, R2 ;  /* 0x00000016ff117819 */ /* 0x000fe40000011602 */
        /* <DEDUP_REMOVED lines=16> */
.L_x_161:
[----:B------:R-:W-:Y:S05]  /*65e0*/  BSYNC.RECONVERGENT B0 ;  /* 0x0000000000007941 */ /* 0x000fea0003800200 */
.L_x_160:
        /* <DEDUP_REMOVED lines=12> */
.L_x_163:
[----:B------:R-:W-:Y:S05]  /*66b0*/  BSYNC.RECONVERGENT B0 ;  /* 0x0000000000007941 */ /* 0x000fea0003800200 */
.L_x_162:
        /* <DEDUP_REMOVED lines=27> */
.L_x_165:
[----:B------:R-:W-:Y:S05]  /*6870*/  BSYNC.RECONVERGENT B0 ;  /* 0x0000000000007941 */ /* 0x000fea0003800200 */
.L_x_164:
        /* <DEDUP_REMOVED lines=12> */
.L_x_167:
[----:B------:R-:W-:Y:S05]  /*6940*/  BSYNC.RECONVERGENT B0 ;  /* 0x0000000000007941 */ /* 0x000fea0003800200 */
.L_x_166:
        /* <DEDUP_REMOVED lines=27> */
.L_x_169:
[----:B------:R-:W-:Y:S05]  /*6b00*/  BSYNC.RECONVERGENT B0 ;  /* 0x0000000000007941 */ /* 0x000fea0003800200 */
.L_x_168:
        /* <DEDUP_REMOVED lines=12> */
.L_x_171:
[----:B------:R-:W-:Y:S05]  /*6bd0*/  BSYNC.RECONVERGENT B0 ;  /* 0x0000000000007941 */ /* 0x000fea0003800200 */
.L_x_170:
        /* <DEDUP_REMOVED lines=27> */
.L_x_173:
[----:B------:R-:W-:Y:S05]  /*6d90*/  BSYNC.RECONVERGENT B0 ;  /* 0x0000000000007941 */ /* 0x000fea0003800200 */
.L_x_172:
        /* <DEDUP_REMOVED lines=12> */
.L_x_175:
[----:B------:R-:W-:Y:S05]  /*6e60*/  BSYNC.RECONVERGENT B0 ;  /* 0x0000000000007941 */ /* 0x000fea0003800200 */
.L_x_174:
[----:B------:R-:W-:Y:S01]  /*6e70*/  ISETP.NE.AND P6, PT, R21, 0x3, PT ;  /* 0x000000031500780c */ /* 0x000fe20003fc5270 */
[----:B------:R-:W-:Y:S01]  /*6e80*/  UMOV UR4, URZ ;  /* 0x000000ff00047c82 */ /* 0x000fe20008000000 */
[----:B------:R-:W-:Y:S01]  /*6e90*/  LOP3.LUT R24, R17, R24, RZ, 0xfc, !PT ;  /* 0x0000001811187212 */ /* 0x000fe200078efcff */
[----:B------:R-:W-:Y:S01]  /*6ea0*/  BSSY.RECONVERGENT B0, `(.L_x_176) ;  /* 0x0000018000007945 */ /* 0x000fe20003800200 */
[----:B------:R-:W-:Y:S02]  /*6eb0*/  @P4 SEL R17, RZ, 0x200000, P5 ;  /* 0x00200000ff114807 */ /* 0x000fe40002800000 */
[----:B------:R-:W-:Y:S02]  /*6ec0*/  @P4 ISETP.NE.U32.AND.EX P3, PT, RZ, RZ, PT, P3 ;  /* 0x000000ffff00420c */ /* 0x000fe40003f65130 */
        /* <DEDUP_REMOVED lines=21> */
.L_x_177:
[----:B------:R-:W-:Y:S05]  /*7020*/  BSYNC.RECONVERGENT B0 ;  /* 0x0000000000007941 */ /* 0x000fea0003800200 */
.L_x_176:
        /* <DEDUP_REMOVED lines=12> */
.L_x_179:
[----:B------:R-:W-:Y:S05]  /*70f0*/  BSYNC.RECONVERGENT B0 ;  /* 0x0000000000007941 */ /* 0x000fea0003800200 */
.L_x_178:
        /* <DEDUP_REMOVED lines=27> */
.L_x_181:
[----:B------:R-:W-:Y:S05]  /*72b0*/  BSYNC.RECONVERGENT B0 ;  /* 0x0000000000007941 */ /* 0x000fea0003800200 */
.L_x_180:
        /* <DEDUP_REMOVED lines=12> */
.L_x_183:
[----:B------:R-:W-:Y:S05]  /*7380*/  BSYNC.RECONVERGENT B0 ;  /* 0x0000000000007941 */ /* 0x000fea0003800200 */
.L_x_182:
        /* <DEDUP_REMOVED lines=27> */
.L_x_185:
[----:B------:R-:W-:Y:S05]  /*7540*/  BSYNC.RECONVERGENT B0 ;  /* 0x0000000000007941 */ /* 0x000fea0003800200 */
.L_x_184:
        /* <DEDUP_REMOVED lines=12> */
.L_x_187:
[----:B------:R-:W-:Y:S05]  /*7610*/  BSYNC.RECONVERGENT B0 ;  /* 0x0000000000007941 */ /* 0x000fea0003800200 */
.L_x_186:
        /* <DEDUP_REMOVED lines=27> */
.L_x_189:
[----:B------:R-:W-:Y:S05]  /*77d0*/  BSYNC.RECONVERGENT B0 ;  /* 0x0000000000007941 */ /* 0x000fea0003800200 */
.L_x_188:
        /* <DEDUP_REMOVED lines=12> */
.L_x_191:
[----:B------:R-:W-:Y:S05]  /*78a0*/  BSYNC.RECONVERGENT B0 ;  /* 0x0000000000007941 */ /* 0x000fea0003800200 */
.L_x_190:
        /* <DEDUP_REMOVED lines=27> */
.L_x_193:
[----:B------:R-:W-:Y:S05]  /*7a60*/  BSYNC.RECONVERGENT B0 ;  /* 0x0000000000007941 */ /* 0x000fea0003800200 */
.L_x_192:
        /* <DEDUP_REMOVED lines=12> */
.L_x_195:
[----:B------:R-:W-:Y:S05]  /*7b30*/  BSYNC.RECONVERGENT B0 ;  /* 0x0000000000007941 */ /* 0x000fea0003800200 */
.L_x_194:
        /* <DEDUP_REMOVED lines=27> */
.L_x_197:
[----:B------:R-:W-:Y:S05]  /*7cf0*/  BSYNC.RECONVERGENT B0 ;  /* 0x0000000000007941 */ /* 0x000fea0003800200 */
.L_x_196:
        /* <DEDUP_REMOVED lines=12> */
.L_x_199:
[----:B------:R-:W-:Y:S05]  /*7dc0*/  BSYNC.RECONVERGENT B0 ;  /* 0x0000000000007941 */ /* 0x000fea0003800200 */
.L_x_198:
        /* <DEDUP_REMOVED lines=27> */
.L_x_201:
[----:B------:R-:W-:Y:S05]  /*7f80*/  BSYNC.RECONVERGENT B0 ;  /* 0x0000000000007941 */ /* 0x000fea0003800200 */
.L_x_200:
        /* <DEDUP_REMOVED lines=12> */
.L_x_203:
[----:B------:R-:W-:Y:S05]  /*8050*/  BSYNC.RECONVERGENT B0 ;  /* 0x0000000000007941 */ /* 0x000fea0003800200 */
.L_x_202:
        /* <DEDUP_REMOVED lines=27> */
.L_x_205:
[----:B------:R-:W-:Y:S05]  /*8210*/  BSYNC.RECONVERGENT B0 ;  /* 0x0000000000007941 */ /* 0x000fea0003800200 */
.L_x_204:
        /* <DEDUP_REMOVED lines=12> */
.L_x_207:
[----:B------:R-:W-:Y:S05]  /*82e0*/  BSYNC.RECONVERGENT B0 ;  /* 0x0000000000007941 */ /* 0x000fea0003800200 */
.L_x_206:
        /* <DEDUP_REMOVED lines=27> */
.L_x_209:
[----:B------:R-:W-:Y:S05]  /*84a0*/  BSYNC.RECONVERGENT B0 ;  /* 0x0000000000007941 */ /* 0x000fea0003800200 */
.L_x_208:
        /* <DEDUP_REMOVED lines=12> */
.L_x_211:
[----:B------:R-:W-:Y:S05]  /*8570*/  BSYNC.RECONVERGENT B0 ;  /* 0x0000000000007941 */ /* 0x000fea0003800200 */
.L_x_210:
        /* <DEDUP_REMOVED lines=27> */
.L_x_213:
[----:B------:R-:W-:Y:S05]  /*8730*/  BSYNC.RECONVERGENT B0 ;  /* 0x0000000000007941 */ /* 0x000fea0003800200 */
.L_x_212:
        /* <DEDUP_REMOVED lines=12> */
.L_x_215:
[----:B------:R-:W-:Y:S05]  /*8800*/  BSYNC.RECONVERGENT B0 ;  /* 0x0000000000007941 */ /* 0x000fea0003800200 */
.L_x_214:
        /* <DEDUP_REMOVED lines=27> */
.L_x_217:
[----:B------:R-:W-:Y:S05]  /*89c0*/  BSYNC.RECONVERGENT B0 ;  /* 0x0000000000007941 */ /* 0x000fea0003800200 */
.L_x_216:
        /* <DEDUP_REMOVED lines=12> */
.L_x_219:
[----:B------:R-:W-:Y:S05]  /*8a90*/  BSYNC.RECONVERGENT B0 ;  /* 0x0000000000007941 */ /* 0x000fea0003800200 */
.L_x_218:
        /* <DEDUP_REMOVED lines=27> */
.L_x_221:
[----:B------:R-:W-:Y:S05]  /*8c50*/  BSYNC.RECONVERGENT B0 ;  /* 0x0000000000007941 */ /* 0x000fea0003800200 */
.L_x_220:
        /* <DEDUP_REMOVED lines=12> */
.L_x_223:
[----:B------:R-:W-:Y:S05]  /*8d20*/  BSYNC.RECONVERGENT B0 ;  /* 0x0000000000007941 */ /* 0x000fea0003800200 */
.L_x_222:
        /* <DEDUP_REMOVED lines=27> */
.L_x_225:
[----:B------:R-:W-:Y:S05]  /*8ee0*/  BSYNC.RECONVERGENT B0 ;  /* 0x0000000000007941 */ /* 0x000fea0003800200 */
.L_x_224:
        /* <DEDUP_REMOVED lines=12> */
.L_x_227:
[----:B------:R-:W-:Y:S05]  /*8fb0*/  BSYNC.RECONVERGENT B0 ;  /* 0x0000000000007941 */ /* 0x000fea0003800200 */
.L_x_226:
        /* <DEDUP_REMOVED lines=27> */
.L_x_229:
[----:B------:R-:W-:Y:S05]  /*9170*/  BSYNC.RECONVERGENT B0 ;  /* 0x0000000000007941 */ /* 0x000fea0003800200 */
.L_x_228:
        /* <DEDUP_REMOVED lines=12> */
.L_x_231:
[----:B------:R-:W-:Y:S05]  /*9240*/  BSYNC.RECONVERGENT B0 ;  /* 0x0000000000007941 */ /* 0x000fea0003800200 */
.L_x_230:
        /* <DEDUP_REMOVED lines=27> */
.L_x_233:
[----:B------:R-:W-:Y:S05]  /*9400*/  BSYNC.RECONVERGENT B0 ;  /* 0x0000000000007941 */ /* 0x000fea0003800200 */
.L_x_232:
        /* <DEDUP_REMOVED lines=12> */
.L_x_235:
[----:B------:R-:W-:Y:S05]  /*94d0*/  BSYNC.RECONVERGENT B0 ;  /* 0x0000000000007941 */ /* 0x000fea0003800200 */
.L_x_234:
        /* <DEDUP_REMOVED lines=27> */
.L_x_237:
[----:B------:R-:W-:Y:S05]  /*9690*/  BSYNC.RECONVERGENT B0 ;  /* 0x0000000000007941 */ /* 0x000fea0003800200 */
.L_x_236:
        /* <DEDUP_REMOVED lines=12> */
.L_x_239:
[----:B------:R-:W-:Y:S05]  /*9760*/  BSYNC.RECONVERGENT B0 ;  /* 0x0000000000007941 */ /* 0x000fea0003800200 */
.L_x_238:
[----:B------:R-:W-:Y:S01]  /*9770*/  ISETP.NE.AND P6, PT, R21, 0x3, PT ;  /* 0x000000031500780c */ /* 0x000fe20003fc5270 */
[----:B------:R-:W-:Y:S01]  /*9780*/  UMOV UR4, URZ ;  /* 0x000000ff00047c82 */ /* 0x000fe20008000000 */
[----:B------:R-:W-:Y:S01]  /*9790*/  LOP3.LUT R25, R17, R24, RZ, 0xfc, !PT ;  /* 0x0000001811197212 */ /* 0x000fe200078efcff */
[----:B------:R-:W-:Y:S01]  /*97a0*/  IMAD.MOV.U32 R24, RZ, RZ, 0x20 ;  /* 0x00000020ff187424 */ /* 0x000fe200078e00ff */
[----:B------:R-:W-:Y:S01]  /*97b0*/  @P4 ISETP.NE.U32.AND.EX P3, PT, RZ, RZ, PT, P3 ;  /* 0x000000ffff00420c */ /* 0x000fe20003f65130 */
[----:B------:R-:W-:Y:S01]  /*97c0*/  BSSY.RECONVERGENT B0, `(.L_x_240) ;  /* 0x000001b000007945 */ /* 0x000fe20003800200 */
[----:B------:R-:W-:Y:S01]  /*97d0*/  @P4 SEL R26, RZ, 0x20, P5 ;  /* 0x00000020ff1a4807 */ /* 0x000fe20002800000 */
[----:B------:R-:W-:Y:S01]  /*97e0*/  IMAD.MOV.U32 R27, RZ, RZ, 0x10 ;  /* 0x00000010ff1b7424 */ /* 0x000fe200078e00ff */
[----:B------:R-:W-:Y:S02]  /*97f0*/  LOP3.LUT R23, R23, UR4, RZ, 0xfc, !PT ;  /* 0x0000000417177c12 */ /* 0x000fe4000f8efcff */
[----:B------:R-:W-:-:S03]  /*9800*/  @P4 SEL R24, R26, RZ, !P3 ;  /* 0x000000ff1a184207 */ /* 0x000fc60005800000 */
[----:B------:R-:W-:Y:S02]  /*9810*/  @P6 SHF.R.U64 R17, R2, 0x4, R3 ;  /* 0x0000000402116819 */ /* 0x000fe40000001203 */
[----:B------:R-:W-:Y:S02]  /*9820*/  @P6 ISETP.NE.AND P4, PT, R21, 0x2, PT ;  /* 0x000000021500680c */ /* 0x000fe40003f85270 */
[----:B------:R-:W-:Y:S02]  /*9830*/  @P6 LOP3.LUT R17, R17, 0x1, RZ, 0xc0, !PT ;  /* 0x0000000111116812 */ /* 0x000fe400078ec0ff */
[----:B------:R-:W-:Y:S02]  /*9840*/  @P6 SEL R21, RZ, 0x10, P4 ;  /* 0x00000010ff156807 */ /* 0x000fe40002000000 */
[----:B------:R-:W-:Y:S02]  /*9850*/  @P6 ISETP.NE.U32.AND P3, PT, R17, 0x1, PT ;  /* 0x000000011100680c */ /* 0x000fe40003f65070 */
[----:B------:R-:W-:-:S02]  /*9860*/  SHF.R.U32.HI R17, RZ, 0x2, R2 ;  /* 0x00000002ff117819 */ /* 0x000fc40000011602 */
[----:B------:R-:W-:Y:S02]  /*9870*/  @P6 ISETP.NE.U32.AND.EX P3, PT, RZ, RZ, PT, P3 ;  /* 0x000000ffff00620c */ /* 0x000fe40003f65130 */
[----:B------:R-:W-:Y:S02]  /*9880*/  LOP3.LUT R17, R17, 0x1, RZ, 0xc0, !PT ;  /* 0x0000000111117812 */ /* 0x000fe400078ec0ff */
[----:B------:R-:W-:Y:S02]  /*9890*/  LOP3.LUT R24, R24, R25, RZ, 0xfc, !PT ;  /* 0x0000001918187212 */ /* 0x000fe400078efcff */
[----:B------:R-:W-:Y:S01]  /*98a0*/  @P6 SEL R27, R21, RZ, !P3 ;  /* 0x000000ff151b6207 */ /* 0x000fe20005800000 */
[----:B------:R-:W-:Y:S01]  /*98b0*/  IMAD.IADD R25, R20, 0x1, R17 ;  /* 0x0000000114197824 */ /* 0x000fe200078e0211 */
[----:B------:R-:W-:Y:S06]  /*98c0*/  @!P2 BRA `(.L_x_241) ;  /* 0x000000000028a947 */ /* 0x000fec0003800000 */
        /* <DEDUP_REMOVED lines=10> */
.L_x_241:
[----:B------:R-:W-:Y:S05]  /*9970*/  BSYNC.RECONVERGENT B0 ;  /* 0x0000000000007941 */ /* 0x000fea0003800200 */
.L_x_240:
        /* <DEDUP_REMOVED lines=12> */
.L_x_243:
[----:B------:R-:W-:Y:S05]  /*9a40*/  BSYNC.RECONVERGENT B0 ;  /* 0x0000000000007941 */ /* 0x000fea0003800200 */
.L_x_242:
[----:B------:R-:W-:Y:S01]  /*9a50*/  SHF.R.U32.HI R21, RZ, 0x1, R2 ;  /* 0x00000001ff157819 */ /* 0x000fe20000011602 */
[----:B------:R-:W-:Y:S01]  /*9a60*/  UMOV UR4, URZ ;  /* 0x000000ff00047c82 */ /* 0x000fe20008000000 */
[----:B------:R-:W-:Y:S01]  /*9a70*/  LOP3.LUT R20, R27, R24, RZ, 0xfc, !PT ;  /* 0x000000181b147212 */ /* 0x000fe200078efcff */
[----:B------:R-:W-:Y:S01]  /*9a80*/  BSSY.RECONVERGENT B0, `(.L_x_244) ;  /* 0x0000010000007945 */ /* 0x000fe20003800200 */
[----:B------:R-:W-:Y:S02]  /*9a90*/  LOP3.LUT R21, R21, 0x1, RZ, 0xc0, !PT ;  /* 0x0000000115157812 */ /* 0x000fe400078ec0ff */
[----:B------:R-:W-:Y:S02]  /*9aa0*/  LOP3.LUT R24, R23, UR4, RZ, 0xfc, !PT ;  /* 0x0000000417187c12 */ /* 0x000fe4000f8efcff */
[----:B------:R-:W-:Y:S01]  /*9ab0*/  ISETP.NE.AND P6, PT, R25, 0x3, PT ;  /* 0x000000031900780c */ /* 0x000fe20003fc5270 */
[----:B------:R-:W-:Y:S01]  /*9ac0*/  IMAD.IADD R22, R22, 0x1, R21 ;  /* 0x0000000116167824 */ /* 0x000fe200078e0215 */
[----:B------:R-:W-:Y:S11]  /*9ad0*/  @!P2 BRA `(.L_x_245) ;  /* 0x000000000028a947 */ /* 0x000ff60003800000 */
        /* <DEDUP_REMOVED lines=10> */
.L_x_245:
[----:B------:R-:W-:Y:S05]  /*9b80*/  BSYNC.RECONVERGENT B0 ;  /* 0x0000000000007941 */ /* 0x000fea0003800200 */
.L_x_244:
        /* <DEDUP_REMOVED lines=12> */
.L_x_247:
[----:B------:R-:W-:Y:S05]  /*9c50*/  BSYNC.RECONVERGENT B0 ;  /* 0x0000000000007941 */ /* 0x000fea0003800200 */
.L_x_246:
[----:B------:R-:W-:Y:S01]  /*9c60*/  ISETP.NE.AND P4, PT, R22, 0x3, PT ;  /* 0x000000031600780c */ /* 0x000fe20003f85270 */
[----:B------:R-:W-:Y:S01]  /*9c70*/  UMOV UR4, URZ ;  /* 0x000000ff00047c82 */ /* 0x000fe20008000000 */
[----:B------:R-:W-:Y:S01]  /*9c80*/  @P6 SHF.R.U64 R23, R2, 0x3, R3 ;  /* 0x0000000302176819 */ /* 0x000fe20000001203 */
[----:B------:R-:W-:Y:S01]  /*9c90*/  BSSY.RECONVERGENT B0, `(.L_x_248) ;  /* 0x0000019000007945 */ /* 0x000fe20003800200 */
[----:B------:R-:W-:Y:S02]  /*9ca0*/  @P6 ISETP.NE.AND P5, PT, R25, 0x2, PT ;  /* 0x000000021900680c */ /* 0x000fe40003fa5270 */
[----:B------:R-:W-:Y:S02]  /*9cb0*/  @P6 LOP3.LUT R23, R23, 0x1, RZ, 0xc0, !PT ;  /* 0x0000000117176812 */ /* 0x000fe400078ec0ff */
[----:B------:R-:W-:Y:S02]  /*9cc0*/  @P6 SEL R25, RZ, 0x8, P5 ;  /* 0x00000008ff196807 */ /* 0x000fe40002800000 */
[----:B------:R-:W-:Y:S01]  /*9cd0*/  @P6 ISETP.NE.U32.AND P3, PT, R23, 0x1, PT ;  /* 0x000000011700680c */ /* 0x000fe20003f65070 */
[----:B------:R-:W-:Y:S01]  /*9ce0*/  IMAD.MOV.U32 R23, RZ, RZ, 0x8 ;  /* 0x00000008ff177424 */ /* 0x000fe200078e00ff */
[----:B------:R-:W-:-:S02]  /*9cf0*/  LOP3.LUT R24, R24, UR4, RZ, 0xfc, !PT ;  /* 0x0000000418187c12 */ /* 0x000fc4000f8efcff */
[----:B------:R-:W-:Y:S02]  /*9d00*/  @P4 ISETP.NE.AND P5, PT, R22, 0x2, PT ;  /* 0x000000021600480c */ /* 0x000fe40003fa5270 */
[----:B------:R-:W-:Y:S02]  /*9d10*/  @P4 SHF.R.U64 R22, R2, 0x2, R3 ;  /* 0x0000000202164819 */ /* 0x000fe40000001203 */
[----:B------:R-:W-:Y:S02]  /*9d20*/  @P6 ISETP.NE.U32.AND.EX P3, PT, RZ, RZ, PT, P3 ;  /* 0x000000ffff00620c */ /* 0x000fe40003f65130 */
[----:B------:R-:W-:Y:S02]  /*9d30*/  @P4 LOP3.LUT R22, R22, 0x1, RZ, 0xc0, !PT ;  /* 0x0000000116164812 */ /* 0x000fe400078ec0ff */
[----:B------:R-:W-:Y:S02]  /*9d40*/  @P6 SEL R23, R25, RZ, !P3 ;  /* 0x000000ff19176207 */ /* 0x000fe40005800000 */
[----:B------:R-:W-:-:S02]  /*9d50*/  @P4 ISETP.NE.U32.AND P3, PT, R22, 0x1, PT ;  /* 0x000000011600480c */ /* 0x000fc40003f65070 */
[----:B------:R-:W-:-:S05]  /*9d60*/  LOP3.LUT R22, R2, 0x1, RZ, 0xc0, !PT ;  /* 0x0000000102167812 */ /* 0x000fca00078ec0ff */
[----:B------:R-:W-:Y:S01]  /*9d70*/  IMAD.IADD R17, R17, 0x1, R22 ;  /* 0x0000000111117824 */ /* 0x000fe200078e0216 */
[----:B------:R-:W-:Y:S06]  /*9d80*/  @!P2 BRA `(.L_x_249) ;  /* 0x000000000024a947 */ /* 0x000fec0003800000 */
[----:B------:R-:W-:Y:S02]  /*9d90*/  SHF.R.U32.HI R25, RZ, 0x2, R14 ;  /* 0x00000002ff197819 */ /* 0x000fe4000001160e */
[----:B------:R-:W-:Y:S02]  /*9da0*/  SHF.R.U32.HI R26, RZ, 0x1, R10 ;  /* 0x00000001ff1a7819 */ /* 0x000fe4000001160a */
[----:B------:R-:W-:Y:S02]  /*9db0*/  ISETP.GT.AND P6, PT, R0, RZ, PT ;  /* 0x000000ff0000720c */ /* 0x000fe40003fc4270 */
[----:B------:R-:W-:Y:S02]  /*9dc0*/  LOP3.LUT R25, R25, 0x1, RZ, 0xc0, !PT ;  /* 0x0000000119197812 */ /* 0x000fe400078ec0ff */
[----:B------:R-:W-:Y:S02]  /*9dd0*/  LOP3.LUT R27, R26, 0x1, RZ, 0xc0, !PT ;  /* 0x000000011a1b7812 */ /* 0x000fe400078ec0ff */
[----:B------:R-:W-:-:S04]  /*9de0*/  SEL R26, R25, RZ, P6 ;  /* 0x000000ff191a7207 */ /* 0x000fc80003000000 */
[----:B------:R-:W-:Y:S02]  /*9df0*/  IADD3 R17, PT, PT, R27, R17, R26 ;  /* 0x000000111b117210 */ /* 0x000fe40007ffe01a */
[----:B------:R-:W-:-:S05]  /*9e00*/  @!P1 LOP3.LUT R26, R12, 0x1, RZ, 0xc0, !PT ;  /* 0x000000010c1a9812 */ /* 0x000fca00078ec0ff */
[----:B------:R-:W-:-:S07]  /*9e10*/  @!P1 IMAD.IADD R17, R17, 0x1, R26 ;  /* 0x0000000111119824 */ /* 0x000fce00078e021a */
.L_x_249:
[----:B------:R-:W-:Y:S05]  /*9e20*/  BSYNC.RECONVERGENT B0 ;  /* 0x0000000000007941 */ /* 0x000fea0003800200 */
.L_x_248:
[----:B------:R-:W-:Y:S04]  /*9e30*/  BSSY.RECONVERGENT B0, `(.L_x_250) ;  /* 0x000000b000007945 */ /* 0x000fe80003800200 */
[----:B------:R-:W-:Y:S05]  /*9e40*/  @P0 BRA `(.L_x_251) ;  /* 0x0000000000240947 */ /* 0x000fea0003800000 */
        /* <DEDUP_REMOVED lines=9> */
.L_x_251:
[----:B------:R-:W-:Y:S05]  /*9ee0*/  BSYNC.RECONVERGENT B0 ;  /* 0x0000000000007941 */ /* 0x000fea0003800200 */
.L_x_250:
[----:B------:R-:W-:Y:S01]  /*9ef0*/  ISETP.NE.AND P1, PT, R17, 0x3, PT ;  /* 0x000000031100780c */ /* 0x000fe20003f25270 */
[----:B------:R-:W-:Y:S01]  /*9f00*/  UMOV UR4, URZ ;  /* 0x000000ff00047c82 */ /* 0x000fe20008000000 */
[----:B------:R-:W-:Y:S01]  /*9f10*/  BSSY.RECONVERGENT B0, `(.L_x_252) ;  /* 0x000000f000007945 */ /* 0x000fe20003800200 */
[----:B------:R-:W-:Y:S01]  /*9f20*/  LOP3.LUT R24, R24, UR4, RZ, 0xfc, !PT ;  /* 0x0000000418187c12 */ /* 0x000fe2000f8efcff */
[----:B------:R-:W-:-:S09]  /*9f30*/  IMAD.IADD R18, R21, 0x1, R18 ;  /* 0x0000000115127824 */ /* 0x000fd200078e0212 */
[----:B------:R-:W-:Y:S01]  /*9f40*/  @P1 SHF.R.U64 R2, R2, 0x1, R3 ;  /* 0x0000000102021819 */ /* 0x000fe20000001203 */
[----:B------:R-:W-:Y:S06]  /*9f50*/  @!P2 BRA `(.L_x_253) ;  /* 0x000000000028a947 */ /* 0x000fec0003800000 */
[----:B------:R-:W-:Y:S02]  /*9f60*/  SHF.R.U32.HI R14, RZ, 0x1, R14 ;  /* 0x00000001ff0e7819 */ /* 0x000fe4000001160e */
[----:B------:R-:W-:Y:S02]  /*9f70*/  ISETP.GT.AND P6, PT, R0, RZ, PT ;  /* 0x000000ff0000720c */ /* 0x000fe40003fc4270 */
[----:B------:R-:W-:Y:S02]  /*9f80*/  LOP3.LUT R14, R14, 0x1, RZ, 0xc0, !PT ;  /* 0x000000010e0e7812 */ /* 0x000fe400078ec0ff */
[----:B------:R-:W-:Y:S02]  /*9f90*/  LOP3.LUT R10, R10, 0x1, RZ, 0xc0, !PT ;  /* 0x000000010a0a7812 */ /* 0x000fe400078ec0ff */
[----:B------:R-:W-:Y:S02]  /*9fa0*/  SHF.R.U32.HI R12, RZ, 0x1f, R13 ;  /* 0x0000001fff0c7819 */ /* 0x000fe4000001160d */
[----:B------:R-:W-:-:S02]  /*9fb0*/  ISETP.GE.AND P2, PT, R0, R19, PT ;  /* 0x000000130000720c */ /* 0x000fc40003f46270 */
[----:B------:R-:W-:Y:S02]  /*9fc0*/  SEL R3, R14, RZ, P6 ;  /* 0x000000ff0e037207 */ /* 0x000fe40003000000 */
[----:B------:R-:W-:Y:S02]  /*9fd0*/  SEL R12, R12, RZ, !P2 ;  /* 0x000000ff0c0c7207 */ /* 0x000fe40005000000 */
[----:B------:R-:W-:-:S05]  /*9fe0*/  IADD3 R3, PT, PT, R10, R18, R3 ;  /* 0x000000120a037210 */ /* 0x000fca0007ffe003 */
[----:B------:R-:W-:-:S07]  /*9ff0*/  IMAD.IADD R18, R3, 0x1, R12 ;  /* 0x0000000103127824 */ /* 0x000fce00078e020c */
.L_x_253:
[----:B------:R-:W-:Y:S05]  /*a000*/  BSYNC.RECONVERGENT B0 ;  /* 0x0000000000007941 */ /* 0x000fea0003800200 */
.L_x_252:
[----:B------:R-:W-:Y:S04]  /*a010*/  BSSY.RECONVERGENT B0, `(.L_x_254) ;  /* 0x000000c000007945 */ /* 0x000fe80003800200 */
[----:B------:R-:W-:Y:S05]  /*a020*/  @P0 BRA `(.L_x_255) ;  /* 0x0000000000280947 */ /* 0x000fea0003800000 */
[----:B------:R-:W-:Y:S02]  /*a030*/  SHF.R.U32.HI R4, RZ, 0x1, R4 ;  /* 0x00000001ff047819 */ /* 0x000fe40000011604 */
[----:B------:R-:W-:Y:S02]  /*a040*/  ISETP.GT.AND P2, PT, R0, RZ, PT ;  /* 0x000000ff0000720c */ /* 0x000fe40003f44270 */
[----:B------:R-:W-:Y:S02]  /*a050*/  LOP3.LUT R4, R4, 0x1, RZ, 0xc0, !PT ;  /* 0x0000000104047812 */ /* 0x000fe400078ec0ff */
[----:B------:R-:W-:Y:S02]  /*a060*/  ISETP.GE.AND P0, PT, R0, R19, PT ;  /* 0x000000130000720c */ /* 0x000fe40003f06270 */
[----:B------:R-:W-:Y:S02]  /*a070*/  LOP3.LUT R8, R8, 0x1, RZ, 0xc0, !PT ;  /* 0x0000000108087812 */ /* 0x000fe400078ec0ff */
[----:B------:R-:W-:-:S02]  /*a080*/  SHF.R.U32.HI R0, RZ, 0x1f, R7 ;  /* 0x0000001fff007819 */ /* 0x000fc40000011607 */
[----:B------:R-:W-:Y:S02]  /*a090*/  SEL R3, R4, RZ, P2 ;  /* 0x000000ff04037207 */ /* 0x000fe40001000000 */
[----:B------:R-:W-:Y:S02]  /*a0a0*/  SEL R0, R0, RZ, !P0 ;  /* 0x000000ff00007207 */ /* 0x000fe40004000000 */
[----:B------:R-:W-:-:S05]  /*a0b0*/  IADD3 R3, PT, PT, R8, R18, R3 ;  /* 0x0000001208037210 */ /* 0x000fca0007ffe003 */
[----:B------:R-:W-:-:S07]  /*a0c0*/  IMAD.IADD R18, R3, 0x1, R0 ;  /* 0x0000000103127824 */ /* 0x000fce00078e0200 */
.L_x_255:
[----:B------:R-:W-:Y:S05]  /*a0d0*/  BSYNC.RECONVERGENT B0 ;  /* 0x0000000000007941 */ /* 0x000fea0003800200 */
.L_x_254:
[----:B------:R-:W-:Y:S01]  /*a0e0*/  ISETP.NE.AND P2, PT, R18, 0x3, PT ;  /* 0x000000031200780c */ /* 0x000fe20003f45270 */
[----:B------:R-:W0:Y:S01]  /*a0f0*/  LDC.64 R4, c[0x0][0x388] ;  /* 0x0000e200ff047b82 */ /* 0x000e220000000a00 */
[----:B------:R-:W-:Y:S01]  /*a100*/  @P1 LOP3.LUT R2, R2, 0x1, RZ, 0xc0, !PT ;  /* 0x0000000102021812 */ /* 0x000fe200078ec0ff */
[----:B------:R-:W-:Y:S01]  /*a110*/  IMAD.MOV.U32 R0, RZ, RZ, 0x4 ;  /* 0x00000004ff007424 */ /* 0x000fe200078e00ff */
[----:B------:R-:W-:Y:S01]  /*a120*/  @P4 SEL R3, RZ, 0x4, P5 ;  /* 0x00000004ff034807 */ /* 0x000fe20002800000 */
[----:B------:R-:W-:Y:S01]  /*a130*/  UMOV UR4, URZ ;  /* 0x000000ff00047c82 */ /* 0x000fe20008000000 */
[----:B------:R-:W-:Y:S02]  /*a140*/  @P4 ISETP.NE.U32.AND.EX P3, PT, RZ, RZ, PT, P3 ;  /* 0x000000ffff00420c */ /* 0x000fe40003f65130 */
[----:B------:R-:W-:Y:S02]  /*a150*/  @P1 ISETP.NE.AND P5, PT, R17, 0x2, PT ;  /* 0x000000021100180c */ /* 0x000fe40003fa5270 */
[----:B------:R-:W-:Y:S01]  /*a160*/  @P1 ISETP.NE.U32.AND P0, PT, R2, 0x1, PT ;  /* 0x000000010200180c */ /* 0x000fe20003f05070 */
[----:B------:R-:W-:Y:S01]  /*a170*/  IMAD.MOV.U32 R2, RZ, RZ, 0x2 ;  /* 0x00000002ff027424 */ /* 0x000fe200078e00ff */
[----:B------:R-:W-:-:S02]  /*a180*/  @P4 SEL R0, R3, RZ, !P3 ;  /* 0x000000ff03004207 */ /* 0x000fc40005800000 */
[----:B------:R-:W-:Y:S02]  /*a190*/  @P1 SEL R3, RZ, 0x2, P5 ;  /* 0x00000002ff031807 */ /* 0x000fe40002800000 */
[----:B------:R-:W-:Y:S02]  /*a1a0*/  @P1 ISETP.NE.U32.AND.EX P0, PT, RZ, RZ, PT, P0 ;  /* 0x000000ffff00120c */ /* 0x000fe40003f05100 */
[----:B------:R-:W-:Y:S02]  /*a1b0*/  LOP3.LUT R23, R23, R20, RZ, 0xfc, !PT ;  /* 0x0000001417177212 */ /* 0x000fe400078efcff */
[----:B------:R-:W-:Y:S02]  /*a1c0*/  @P2 ISETP.NE.AND P3, PT, R18, 0x2, PT ;  /* 0x000000021200280c */ /* 0x000fe40003f65270 */
[----:B------:R-:W-:Y:S02]  /*a1d0*/  @P2 ISETP.EQ.U32.AND P4, PT, R22, 0x1, PT ;  /* 0x000000011600280c */ /* 0x000fe40003f82070 */
[----:B------:R-:W-:Y:S01]  /*a1e0*/  @P1 SEL R2, R3, RZ, !P0 ;  /* 0x000000ff03021207 */ /* 0x000fe20004000000 */
[----:B0-----:R-:W-:Y:S01]  /*a1f0*/  IMAD.WIDE R4, R16, 0x8, R4 ;  /* 0x0000000810047825 */ /* 0x001fe200078e0204 */
[----:B------:R-:W-:-:S02]  /*a200*/  LOP3.LUT R23, R0, R23, RZ, 0xfc, !PT ;  /* 0x0000001700177212 */ /* 0x000fc400078efcff */
[----:B------:R-:W-:Y:S01]  /*a210*/  @P2 ISETP.EQ.U32.AND.EX P0, PT, RZ, RZ, !P3, P4 ;  /* 0x000000ffff00220c */ /* 0x000fe20005f02140 */
[----:B------:R-:W-:Y:S01]  /*a220*/  IMAD.MOV.U32 R0, RZ, RZ, 0x1 ;  /* 0x00000001ff007424 */ /* 0x000fe200078e00ff */
[----:B------:R-:W-:Y:S02]  /*a230*/  LOP3.LUT R23, R2, R23, RZ, 0xfc, !PT ;  /* 0x0000001702177212 */ /* 0x000fe400078efcff */
[----:B------:R-:W-:Y:S02]  /*a240*/  @P2 SEL R0, RZ, 0x1, !P0 ;  /* 0x00000001ff002807 */ /* 0x000fe40004000000 */
[----:B------:R-:W-:Y:S02]  /*a250*/  LOP3.LUT R25, R24, UR4, RZ, 0xfc, !PT ;  /* 0x0000000418197c12 */ /* 0x000fe4000f8efcff */
[----:B------:R-:W-:-:S05]  /*a260*/  LOP3.LUT R24, R0, R23, RZ, 0xfc, !PT ;  /* 0x0000001700187212 */ /* 0x000fca00078efcff */
[----:B------:R-:W-:Y:S01]  /*a270*/  STG.E.64 desc[UR6][R4.64], R24 ;  /* 0x0000001804007986 */ /* 0x000fe2000c101b06 */
[----:B------:R-:W-:Y:S05]  /*a280*/  EXIT ;  /* 0x000000000000794d */ /* 0x000fea0003800000 */
.L_x_256:
[----:B------:R-:W-:-:S00]  /*a290*/  BRA `(.L_x_256) ;  /* 0xfffffffc00fc7947 */ /* 0x000fc0000383ffff */
[----:B------:R-:W-:-:S00]  /*a2a0*/  NOP ;  /* 0x0000000000007918 */ /* 0x000fc00000000000 */
        /* <DEDUP_REMOVED lines=13> */
.L_x_257:


//--------------------- .nv.shared.reserved.0     --------------------------
	.section	.nv.shared.reserved.0,"aw",@nobits
	.weak		__nv_reservedSMEM_offset_0_alias
	.size		__nv_reservedSMEM_offset_0_alias, 0, 64
	.other		__nv_reservedSMEM_offset_0_alias,@"STO_CUDA_RESERVED_SHARED STV_DEFAULT"
__nv_reservedSMEM_offset_0_alias:
	.zero		0
	.zero		64


//--------------------- .nv.constant0._Z19game_of_life_kernelPKmPmii --------------------------
	.section	.nv.constant0._Z19game_of_life_kernelPKmPmii,"a",@progbits
	.sectionflags	@""
	.align	4
.nv.constant0._Z19game_of_life_kernelPKmPmii:
	.zero		920


//--------------------- SYMBOLS --------------------------

	.type		.nv.reservedSmem.offset0,@object
	.size		.nv.reservedSmem.offset0,0x4
